	.target	sm_90a

	.elftype	@"ET_EXEC"


//--------------------- .note.nv.tkinfo           --------------------------
	.section	.note.nv.tkinfo,"",@"SHT_NOTE"
	.sectionflags	@"SHF_NOTE_NV_TKINFO"
	.tkinfo
        /*0018*/ 	.word	0x00000002
        /*0030*/ 	.string	""
        /*0030*/ 	.string	"ptxas"
        /*0030*/ 	.string	"Cuda compilation tools, release 13.0, V13.0.88"
        /*0030*/ 	.string	"Build cuda_13.0.r13.0/compiler.36424714_0"
        /*0030*/ 	.string	"-arch sm_90a -m 64 "



//--------------------- .note.nv.cuinfo           --------------------------
	.section	.note.nv.cuinfo,"",@"SHT_NOTE"
	.sectionflags	@"SHF_NOTE_NV_CUINFO"
        /*0018*/ 	.short	0x0002
        /*001a*/ 	.short	0x005a
        /*001c*/ 	.short	0x0082
	.zero		2


//--------------------- .nv.info                  --------------------------
	.section	.nv.info,"",@"SHT_CUDA_INFO"
	.align	4


	//----- nvinfo : EIATTR_REGCOUNT
	.align		4
        /*0000*/ 	.byte	0x04, 0x2f
        /*0002*/ 	.short	(.L_12 - .L_11)
	.align		4
.L_11:
        /*0004*/ 	.word	index@(_ZN7cutlass13device_kernelINS_4gemm6kernel13GemmUniversalIN4cute5tupleIJiiiiEEENS1_10collective13CollectiveMmaINS1_37MainloopSm90TmaGmmaWarpSpecializedFP8ILi37ENS5_IJNS4_1CILi1EEENSA_ILi8EEESB_EEENS1_32KernelTmaWarpSpecializedPingpongEEENS5_IJNSA_ILi64EEENSA_ILi128EEENSA_ILi32EEEEEENS_12float_e5m2_tENS5_IJlSB_lEEESK_SL_NS4_8TiledMMAINS4_8MMA_AtomIJNS4_4SM904GMMA31MMA_64x128x32_F32E5M2E5M2_SS_TNILNSP_7ScaleInE1ELSR_1EEEEEENS4_6LayoutINS5_IJSB_SB_SB_EEENS5_IJNSA_ILi0EEESW_SW_EEEEENS5_IJNS4_10UnderscoreESZ_SZ_EEEEENS4_23SM90_TMA_LOAD_MULTICASTENS4_14ComposedLayoutINS4_7SwizzleILi1ELi4ELi3EEENS4_18smem_ptr_flag_bitsILi8EEENSU_INS5_IJSC_SI_EEENS5_IJSI_SB_EEEEEEEvNS4_8identityENS4_13SM90_TMA_LOADES1B_vS1C_EENS_8epilogue10collective6detail29Sm90TmaWarpSpecializedAdapterINS1G_15DefaultEpilogueISK_SL_SL_NS1F_6thread17LinearCombinationISK_Li1EffLNS1K_9ScaleType4KindE0ELNS_15FloatRoundStyleE2ESK_EENS1_15EpilogueDefaultEEEEEvvEEEEvNT_6ParamsE)
        /*0008*/ 	.word	0x000000a8


	//----- nvinfo : EIATTR_FRAME_SIZE
	.align		4
.L_12:
        /*000c*/ 	.byte	0x04, 0x11
        /*000e*/ 	.short	(.L_14 - .L_13)
	.align		4
.L_13:
        /*0010*/ 	.word	index@(_ZN7cutlass13device_kernelINS_4gemm6kernel13GemmUniversalIN4cute5tupleIJiiiiEEENS1_10collective13CollectiveMmaINS1_37MainloopSm90TmaGmmaWarpSpecializedFP8ILi37ENS5_IJNS4_1CILi1EEENSA_ILi8EEESB_EEENS1_32KernelTmaWarpSpecializedPingpongEEENS5_IJNSA_ILi64EEENSA_ILi128EEENSA_ILi32EEEEEENS_12float_e5m2_tENS5_IJlSB_lEEESK_SL_NS4_8TiledMMAINS4_8MMA_AtomIJNS4_4SM904GMMA31MMA_64x128x32_F32E5M2E5M2_SS_TNILNSP_7ScaleInE1ELSR_1EEEEEENS4_6LayoutINS5_IJSB_SB_SB_EEENS5_IJNSA_ILi0EEESW_SW_EEEEENS5_IJNS4_10UnderscoreESZ_SZ_EEEEENS4_23SM90_TMA_LOAD_MULTICASTENS4_14ComposedLayoutINS4_7SwizzleILi1ELi4ELi3EEENS4_18smem_ptr_flag_bitsILi8EEENSU_INS5_IJSC_SI_EEENS5_IJSI_SB_EEEEEEEvNS4_8identityENS4_13SM90_TMA_LOADES1B_vS1C_EENS_8epilogue10collective6detail29Sm90TmaWarpSpecializedAdapterINS1G_15DefaultEpilogueISK_SL_SL_NS1F_6thread17LinearCombinationISK_Li1EffLNS1K_9ScaleType4KindE0ELNS_15FloatRoundStyleE2ESK_EENS1_15EpilogueDefaultEEEEEvvEEEEvNT_6ParamsE)
        /*0014*/ 	.word	0x00000000


	//----- nvinfo : EIATTR_MIN_STACK_SIZE
	.align		4
.L_14:
        /*0018*/ 	.byte	0x04, 0x12
        /*001a*/ 	.short	(.L_16 - .L_15)
	.align		4
.L_15:
        /*001c*/ 	.word	index@(_ZN7cutlass13device_kernelINS_4gemm6kernel13GemmUniversalIN4cute5tupleIJiiiiEEENS1_10collective13CollectiveMmaINS1_37MainloopSm90TmaGmmaWarpSpecializedFP8ILi37ENS5_IJNS4_1CILi1EEENSA_ILi8EEESB_EEENS1_32KernelTmaWarpSpecializedPingpongEEENS5_IJNSA_ILi64EEENSA_ILi128EEENSA_ILi32EEEEEENS_12float_e5m2_tENS5_IJlSB_lEEESK_SL_NS4_8TiledMMAINS4_8MMA_AtomIJNS4_4SM904GMMA31MMA_64x128x32_F32E5M2E5M2_SS_TNILNSP_7ScaleInE1ELSR_1EEEEEENS4_6LayoutINS5_IJSB_SB_SB_EEENS5_IJNSA_ILi0EEESW_SW_EEEEENS5_IJNS4_10UnderscoreESZ_SZ_EEEEENS4_23SM90_TMA_LOAD_MULTICASTENS4_14ComposedLayoutINS4_7SwizzleILi1ELi4ELi3EEENS4_18smem_ptr_flag_bitsILi8EEENSU_INS5_IJSC_SI_EEENS5_IJSI_SB_EEEEEEEvNS4_8identityENS4_13SM90_TMA_LOADES1B_vS1C_EENS_8epilogue10collective6detail29Sm90TmaWarpSpecializedAdapterINS1G_15DefaultEpilogueISK_SL_SL_NS1F_6thread17LinearCombinationISK_Li1EffLNS1K_9ScaleType4KindE0ELNS_15FloatRoundStyleE2ESK_EENS1_15EpilogueDefaultEEEEEvvEEEEvNT_6ParamsE)
        /*0020*/ 	.word	0x00000000
.L_16:


//--------------------- .nv.compat                --------------------------
	.section	.nv.compat,"",@"SHT_CUDA_COMPAT_INFO"
	.align	4
        /*0000*/ 	.byte	0x02, 0x09, 0x01, 0x00, 0x02, 0x02, 0x04, 0x00, 0x02, 0x05, 0x05, 0x00, 0x03, 0x07, 0x01, 0x01
        /*0010*/ 	.byte	0x02, 0x03, 0x01, 0x00, 0x02, 0x06, 0x01, 0x00, 0x04, 0x0b, 0x08, 0x00, 0x00, 0x00, 0x00, 0x00
        /*0020*/ 	.byte	0x00, 0x00, 0x00, 0x00


//--------------------- .nv.info._ZN7cutlass13device_kernelINS_4gemm6kernel13GemmUniversalIN4cute5tupleIJiiiiEEENS1_10collective13CollectiveMmaINS1_37MainloopSm90TmaGmmaWarpSpecializedFP8ILi37ENS5_IJNS4_1CILi1EEENSA_ILi8EEESB_EEENS1_32KernelTmaWarpSpecializedPingpongEEENS5_IJNSA_ILi64EEENSA_ILi128EEENSA_ILi32EEEEEENS_12float_e5m2_tENS5_IJlSB_lEEESK_SL_NS4_8TiledMMAINS4_8MMA_AtomIJNS4_4SM904GMMA31MMA_64x128x32_F32E5M2E5M2_SS_TNILNSP_7ScaleInE1ELSR_1EEEEEENS4_6LayoutINS5_IJSB_SB_SB_EEENS5_IJNSA_ILi0EEESW_SW_EEEEENS5_IJNS4_10UnderscoreESZ_SZ_EEEEENS4_23SM90_TMA_LOAD_MULTICASTENS4_14ComposedLayoutINS4_7SwizzleILi1ELi4ELi3EEENS4_18smem_ptr_flag_bitsILi8EEENSU_INS5_IJSC_SI_EEENS5_IJSI_SB_EEEEEEEvNS4_8identityENS4_13SM90_TMA_LOADES1B_vS1C_EENS_8epilogue10collective6detail29Sm90TmaWarpSpecializedAdapterINS1G_15DefaultEpilogueISK_SL_SL_NS1F_6thread17LinearCombinationISK_Li1EffLNS1K_9ScaleType4KindE0ELNS_15FloatRoundStyleE2ESK_EENS1_15EpilogueDefaultEEEEEvvEEEEvNT_6ParamsE --------------------------
	.section	.nv.info._ZN7cutlass13device_kernelINS_4gemm6kernel13GemmUniversalIN4cute5tupleIJiiiiEEENS1_10collective13CollectiveMmaINS1_37MainloopSm90TmaGmmaWarpSpecializedFP8ILi37ENS5_IJNS4_1CILi1EEENSA_ILi8EEESB_EEENS1_32KernelTmaWarpSpecializedPingpongEEENS5_IJNSA_ILi64EEENSA_ILi128EEENSA_ILi32EEEEEENS_12float_e5m2_tENS5_IJlSB_lEEESK_SL_NS4_8TiledMMAINS4_8MMA_AtomIJNS4_4SM904GMMA31MMA_64x128x32_F32E5M2E5M2_SS_TNILNSP_7ScaleInE1ELSR_1EEEEEENS4_6LayoutINS5_IJSB_SB_SB_EEENS5_IJNSA_ILi0EEESW_SW_EEEEENS5_IJNS4_10UnderscoreESZ_SZ_EEEEENS4_23SM90_TMA_LOAD_MULTICASTENS4_14ComposedLayoutINS4_7SwizzleILi1ELi4ELi3EEENS4_18smem_ptr_flag_bitsILi8EEENSU_INS5_IJSC_SI_EEENS5_IJSI_SB_EEEEEEEvNS4_8identityENS4_13SM90_TMA_LOADES1B_vS1C_EENS_8epilogue10collective6detail29Sm90TmaWarpSpecializedAdapterINS1G_15DefaultEpilogueISK_SL_SL_NS1F_6thread17LinearCombinationISK_Li1EffLNS1K_9ScaleType4KindE0ELNS_15FloatRoundStyleE2ESK_EENS1_15EpilogueDefaultEEEEEvvEEEEvNT_6ParamsE,"",@"SHT_CUDA_INFO"
	.sectionflags	@""
	.align	4


	//----- nvinfo : EIATTR_CUDA_API_VERSION
	.align		4
        /*0000*/ 	.byte	0x04, 0x37
        /*0002*/ 	.short	(.L_18 - .L_17)
.L_17:
        /*0004*/ 	.word	0x00000082


	//----- nvinfo : EIATTR_KPARAM_INFO
	.align		4
.L_18:
        /*0008*/ 	.byte	0x04, 0x17
        /*000a*/ 	.short	(.L_20 - .L_19)
.L_19:
        /*000c*/ 	.word	0x00000000
        /*0010*/ 	.short	0x0000
        /*0012*/ 	.short	0x0070
        /*0014*/ 	.byte	0x00, 0xf0, 0x01, 0x10


	//----- nvinfo : EIATTR_SPARSE_MMA_MASK
	.align		4
.L_20:
        /*0018*/ 	.byte	0x03, 0x50
        /*001a*/ 	.short	0x0000


	//----- nvinfo : EIATTR_MAXREG_COUNT
	.align		4
        /*001c*/ 	.byte	0x03, 0x1b
        /*001e*/ 	.short	0x00a8


	//----- nvinfo : EIATTR_NUM_BARRIERS
	.align		4
        /*0020*/ 	.byte	0x02, 0x4c
        /*0022*/ 	.byte	0x01
	.zero		1


	//----- nvinfo : EIATTR_MERCURY_ISA_VERSION
	.align		4
        /*0024*/ 	.byte	0x03, 0x5f
        /*0026*/ 	.short	0x0101


	//----- nvinfo : EIATTR_INT_WARP_WIDE_INSTR_OFFSETS
	.align		4
        /*0028*/ 	.byte	0x04, 0x31
        /*002a*/ 	.short	(.L_22 - .L_21)


	//   ....[0]....
.L_21:
        /*002c*/ 	.word	0x00000920


	//   ....[1]....
        /*0030*/ 	.word	0x00000960


	//   ....[2]....
        /*0034*/ 	.word	0x00000a90


	//   ....[3]....
        /*0038*/ 	.word	0x00000ac0


	//   ....[4]....
        /*003c*/ 	.word	0x00000ad0


	//   ....[5]....
        /*0040*/ 	.word	0x00000ae0


	//   ....[6]....
        /*0044*/ 	.word	0x00000b60


	//   ....[7]....
        /*0048*/ 	.word	0x00000bb0


	//----- nvinfo : EIATTR_COOP_GROUP_MASK_REGIDS
	.align		4
.L_22:
        /*004c*/ 	.byte	0x04, 0x29
        /*004e*/ 	.short	(.L_24 - .L_23)


	//   ....[0]....
.L_23:
        /*0050*/ 	.word	0xffffffff


	//   ....[1]....
        /*0054*/ 	.word	0xffffffff


	//   ....[2]....
        /*0058*/ 	.word	0xffffffff


	//   ....[3]....
        /*005c*/ 	.word	0xffffffff


	//   ....[4]....
        /*0060*/ 	.word	0xffffffff


	//   ....[5]....
        /*0064*/ 	.word	0xffffffff


	//   ....[6]....
        /*0068*/ 	.word	0xffffffff


	//----- nvinfo : EIATTR_COOP_GROUP_INSTR_OFFSETS
	.align		4
.L_24:
        /*006c*/ 	.byte	0x04, 0x28
        /*006e*/ 	.short	(.L_26 - .L_25)


	//   ....[0]....
.L_25:
        /*0070*/ 	.word	0x00000060


	//   ....[1]....
        /*0074*/ 	.word	0x00000070


	//   ....[2]....
        /*0078*/ 	.word	0x00000130


	//   ....[3]....
        /*007c*/ 	.word	0x00000720


	//   ....[4]....
        /*0080*/ 	.word	0x00000760


	//   ....[5]....
        /*0084*/ 	.word	0x000007e0


	//   ....[6]....
        /*0088*/ 	.word	0x00000d20


	//----- nvinfo : EIATTR_REG_RECONFIG
	.align		4
.L_26:
        /*008c*/ 	.byte	0x01, 0x54
	.zero		2


	//----- nvinfo : EIATTR_MBARRIER_INSTR_OFFSETS
	.align		4
        /*0090*/ 	.byte	0x04, 0x39
        /*0092*/ 	.short	(.L_28 - .L_27)


	//   ....[0]....
.L_27:
        /*0094*/ 	.word	0x00000260
        /*0098*/ 	.word	0x000000ff
        /*009c*/ 	.word	0x00000000
        /*00a0*/ 	.short	0x0100
        /*00a2*/ 	.byte	0x08
	.zero		1


	//   ....[1]....
        /*00a4*/ 	.word	0x00000270
        /*00a8*/ 	.word	0x000000ff
        /*00ac*/ 	.word	0x00000128
        /*00b0*/ 	.short	0x0100
        /*00b2*/ 	.byte	0x08
	.zero		1


	//   ....[2]....
        /*00b4*/ 	.word	0x00000280
        /*00b8*/ 	.word	0x000000ff
        /*00bc*/ 	.word	0x00000008
        /*00c0*/ 	.short	0x0100
        /*00c2*/ 	.byte	0x08
	.zero		1


	//   ....[3]....
        /*00c4*/ 	.word	0x00000290
        /*00c8*/ 	.word	0x000000ff
        /*00cc*/ 	.word	0x00000130
        /*00d0*/ 	.short	0x0100
        /*00d2*/ 	.byte	0x08
	.zero		1


	//   ....[4]....
        /*00d4*/ 	.word	0x000002a0
        /*00d8*/ 	.word	0x000000ff
        /*00dc*/ 	.word	0x00000010
        /*00e0*/ 	.short	0x0100
        /*00e2*/ 	.byte	0x08
	.zero		1


	//   ....[5]....
        /*00e4*/ 	.word	0x000002b0
        /*00e8*/ 	.word	0x000000ff
        /*00ec*/ 	.word	0x00000138
        /*00f0*/ 	.short	0x0100
        /*00f2*/ 	.byte	0x08
	.zero		1


	//   ....[6]....
        /*00f4*/ 	.word	0x000002c0
        /*00f8*/ 	.word	0x000000ff
        /*00fc*/ 	.word	0x00000018
        /*0100*/ 	.short	0x0100
        /*0102*/ 	.byte	0x08
	.zero		1


	//   ....[7]....
        /*0104*/ 	.word	0x000002d0
        /*0108*/ 	.word	0x000000ff
        /*010c*/ 	.word	0x00000140
        /*0110*/ 	.short	0x0100
        /*0112*/ 	.byte	0x08
	.zero		1


	//   ....[8]....
        /*0114*/ 	.word	0x000002e0
        /*0118*/ 	.word	0x000000ff
        /*011c*/ 	.word	0x00000020
        /*0120*/ 	.short	0x0100
        /*0122*/ 	.byte	0x08
	.zero		1


	//   ....[9]....
        /*0124*/ 	.word	0x000002f0
        /*0128*/ 	.word	0x000000ff
        /*012c*/ 	.word	0x00000148
        /*0130*/ 	.short	0x0100
        /*0132*/ 	.byte	0x08
	.zero		1


	//   ....[10]....
        /*0134*/ 	.word	0x00000300
        /*0138*/ 	.word	0x000000ff
        /*013c*/ 	.word	0x00000028
        /*0140*/ 	.short	0x0100
        /*0142*/ 	.byte	0x08
	.zero		1


	//   ....[11]....
        /*0144*/ 	.word	0x00000310
        /*0148*/ 	.word	0x000000ff
        /*014c*/ 	.word	0x00000150
        /*0150*/ 	.short	0x0100
        /*0152*/ 	.byte	0x08
	.zero		1


	//   ....[12]....
        /*0154*/ 	.word	0x00000320
        /*0158*/ 	.word	0x000000ff
        /*015c*/ 	.word	0x00000030
        /*0160*/ 	.short	0x0100
        /*0162*/ 	.byte	0x08
	.zero		1


	//   ....[13]....
        /*0164*/ 	.word	0x00000330
        /*0168*/ 	.word	0x000000ff
        /*016c*/ 	.word	0x00000158
        /*0170*/ 	.short	0x0100
        /*0172*/ 	.byte	0x08
	.zero		1


	//   ....[14]....
        /*0174*/ 	.word	0x00000340
        /*0178*/ 	.word	0x000000ff
        /*017c*/ 	.word	0x00000038
        /*0180*/ 	.short	0x0100
        /*0182*/ 	.byte	0x08
	.zero		1


	//   ....[15]....
        /*0184*/ 	.word	0x00000350
        /*0188*/ 	.word	0x000000ff
        /*018c*/ 	.word	0x00000160
        /*0190*/ 	.short	0x0100
        /*0192*/ 	.byte	0x08
	.zero		1


	//   ....[16]....
        /*0194*/ 	.word	0x00000360
        /*0198*/ 	.word	0x000000ff
        /*019c*/ 	.word	0x00000040
        /*01a0*/ 	.short	0x0100
        /*01a2*/ 	.byte	0x08
	.zero		1


	//   ....[17]....
        /*01a4*/ 	.word	0x00000370
        /*01a8*/ 	.word	0x000000ff
        /*01ac*/ 	.word	0x00000168
        /*01b0*/ 	.short	0x0100
        /*01b2*/ 	.byte	0x08
	.zero		1


	//   ....[18]....
        /*01b4*/ 	.word	0x00000380
        /*01b8*/ 	.word	0x000000ff
        /*01bc*/ 	.word	0x00000048
        /*01c0*/ 	.short	0x0100
        /*01c2*/ 	.byte	0x08
	.zero		1


	//   ....[19]....
        /*01c4*/ 	.word	0x00000390
        /*01c8*/ 	.word	0x000000ff
        /*01cc*/ 	.word	0x00000170
        /*01d0*/ 	.short	0x0100
        /*01d2*/ 	.byte	0x08
	.zero		1


	//   ....[20]....
        /*01d4*/ 	.word	0x000003a0
        /*01d8*/ 	.word	0x000000ff
        /*01dc*/ 	.word	0x00000050
        /*01e0*/ 	.short	0x0100
        /*01e2*/ 	.byte	0x08
	.zero		1


	//   ....[21]....
        /*01e4*/ 	.word	0x000003b0
        /*01e8*/ 	.word	0x000000ff
        /*01ec*/ 	.word	0x00000178
        /*01f0*/ 	.short	0x0100
        /*01f2*/ 	.byte	0x08
	.zero		1


	//   ....[22]....
        /*01f4*/ 	.word	0x000003c0
        /*01f8*/ 	.word	0x000000ff
        /*01fc*/ 	.word	0x00000058
        /*0200*/ 	.short	0x0100
        /*0202*/ 	.byte	0x08
	.zero		1


	//   ....[23]....
        /*0204*/ 	.word	0x000003d0
        /*0208*/ 	.word	0x000000ff
        /*020c*/ 	.word	0x00000180
        /*0210*/ 	.short	0x0100
        /*0212*/ 	.byte	0x08
	.zero		1


	//   ....[24]....
        /*0214*/ 	.word	0x000003e0
        /*0218*/ 	.word	0x000000ff
        /*021c*/ 	.word	0x00000060
        /*0220*/ 	.short	0x0100
        /*0222*/ 	.byte	0x08
	.zero		1


	//   ....[25]....
        /*0224*/ 	.word	0x000003f0
        /*0228*/ 	.word	0x000000ff
        /*022c*/ 	.word	0x00000188
        /*0230*/ 	.short	0x0100
        /*0232*/ 	.byte	0x08
	.zero		1


	//   ....[26]....
        /*0234*/ 	.word	0x00000400
        /*0238*/ 	.word	0x000000ff
        /*023c*/ 	.word	0x00000068
        /*0240*/ 	.short	0x0100
        /*0242*/ 	.byte	0x08
	.zero		1


	//   ....[27]....
        /*0244*/ 	.word	0x00000410
        /*0248*/ 	.word	0x000000ff
        /*024c*/ 	.word	0x00000190
        /*0250*/ 	.short	0x0100
        /*0252*/ 	.byte	0x08
	.zero		1


	//   ....[28]....
        /*0254*/ 	.word	0x00000420
        /*0258*/ 	.word	0x000000ff
        /*025c*/ 	.word	0x00000070
        /*0260*/ 	.short	0x0100
        /*0262*/ 	.byte	0x08
	.zero		1


	//   ....[29]....
        /*0264*/ 	.word	0x00000430
        /*0268*/ 	.word	0x000000ff
        /*026c*/ 	.word	0x00000198
        /*0270*/ 	.short	0x0100
        /*0272*/ 	.byte	0x08
	.zero		1


	//   ....[30]....
        /*0274*/ 	.word	0x00000440
        /*0278*/ 	.word	0x000000ff
        /*027c*/ 	.word	0x00000078
        /*0280*/ 	.short	0x0100
        /*0282*/ 	.byte	0x08
	.zero		1


	//   ....[31]....
        /*0284*/ 	.word	0x00000450
        /*0288*/ 	.word	0x000000ff
        /*028c*/ 	.word	0x000001a0
        /*0290*/ 	.short	0x0100
        /*0292*/ 	.byte	0x08
	.zero		1


	//   ....[32]....
        /*0294*/ 	.word	0x00000460
        /*0298*/ 	.word	0x000000ff
        /*029c*/ 	.word	0x00000080
        /*02a0*/ 	.short	0x0100
        /*02a2*/ 	.byte	0x08
	.zero		1


	//   ....[33]....
        /*02a4*/ 	.word	0x00000470
        /*02a8*/ 	.word	0x000000ff
        /*02ac*/ 	.word	0x000001a8
        /*02b0*/ 	.short	0x0100
        /*02b2*/ 	.byte	0x08
	.zero		1


	//   ....[34]....
        /*02b4*/ 	.word	0x00000480
        /*02b8*/ 	.word	0x000000ff
        /*02bc*/ 	.word	0x00000088
        /*02c0*/ 	.short	0x0100
        /*02c2*/ 	.byte	0x08
	.zero		1


	//   ....[35]....
        /*02c4*/ 	.word	0x00000490
        /*02c8*/ 	.word	0x000000ff
        /*02cc*/ 	.word	0x000001b0
        /*02d0*/ 	.short	0x0100
        /*02d2*/ 	.byte	0x08
	.zero		1


	//   ....[36]....
        /*02d4*/ 	.word	0x000004a0
        /*02d8*/ 	.word	0x000000ff
        /*02dc*/ 	.word	0x00000090
        /*02e0*/ 	.short	0x0100
        /*02e2*/ 	.byte	0x08
	.zero		1


	//   ....[37]....
        /*02e4*/ 	.word	0x000004b0
        /*02e8*/ 	.word	0x000000ff
        /*02ec*/ 	.word	0x000001b8
        /*02f0*/ 	.short	0x0100
        /*02f2*/ 	.byte	0x08
	.zero		1


	//   ....[38]....
        /*02f4*/ 	.word	0x000004c0
        /*02f8*/ 	.word	0x000000ff
        /*02fc*/ 	.word	0x00000098
        /*0300*/ 	.short	0x0100
        /*0302*/ 	.byte	0x08
	.zero		1


	//   ....[39]....
        /*0304*/ 	.word	0x000004d0
        /*0308*/ 	.word	0x000000ff
        /*030c*/ 	.word	0x000001c0
        /*0310*/ 	.short	0x0100
        /*0312*/ 	.byte	0x08
	.zero		1


	//   ....[40]....
        /*0314*/ 	.word	0x000004e0
        /*0318*/ 	.word	0x000000ff
        /*031c*/ 	.word	0x000000a0
        /*0320*/ 	.short	0x0100
        /*0322*/ 	.byte	0x08
	.zero		1


	//   ....[41]....
        /*0324*/ 	.word	0x000004f0
        /*0328*/ 	.word	0x000000ff
        /*032c*/ 	.word	0x000001c8
        /*0330*/ 	.short	0x0100
        /*0332*/ 	.byte	0x08
	.zero		1


	//   ....[42]....
        /*0334*/ 	.word	0x00000500
        /*0338*/ 	.word	0x000000ff
        /*033c*/ 	.word	0x000000a8
        /*0340*/ 	.short	0x0100
        /*0342*/ 	.byte	0x08
	.zero		1


	//   ....[43]....
        /*0344*/ 	.word	0x00000510
        /*0348*/ 	.word	0x000000ff
        /*034c*/ 	.word	0x000001d0
        /*0350*/ 	.short	0x0100
        /*0352*/ 	.byte	0x08
	.zero		1


	//   ....[44]....
        /*0354*/ 	.word	0x00000520
        /*0358*/ 	.word	0x000000ff
        /*035c*/ 	.word	0x000000b0
        /*0360*/ 	.short	0x0100
        /*0362*/ 	.byte	0x08
	.zero		1


	//   ....[45]....
        /*0364*/ 	.word	0x00000530
        /*0368*/ 	.word	0x000000ff
        /*036c*/ 	.word	0x000001d8
        /*0370*/ 	.short	0x0100
        /*0372*/ 	.byte	0x08
	.zero		1


	//   ....[46]....
        /*0374*/ 	.word	0x00000540
        /*0378*/ 	.word	0x000000ff
        /*037c*/ 	.word	0x000000b8
        /*0380*/ 	.short	0x0100
        /*0382*/ 	.byte	0x08
	.zero		1


	//   ....[47]....
        /*0384*/ 	.word	0x00000550
        /*0388*/ 	.word	0x000000ff
        /*038c*/ 	.word	0x000001e0
        /*0390*/ 	.short	0x0100
        /*0392*/ 	.byte	0x08
	.zero		1


	//   ....[48]....
        /*0394*/ 	.word	0x00000560
        /*0398*/ 	.word	0x000000ff
        /*039c*/ 	.word	0x000000c0
        /*03a0*/ 	.short	0x0100
        /*03a2*/ 	.byte	0x08
	.zero		1


	//   ....[49]....
        /*03a4*/ 	.word	0x00000570
        /*03a8*/ 	.word	0x000000ff
        /*03ac*/ 	.word	0x000001e8
        /*03b0*/ 	.short	0x0100
        /*03b2*/ 	.byte	0x08
	.zero		1


	//   ....[50]....
        /*03b4*/ 	.word	0x00000580
        /*03b8*/ 	.word	0x000000ff
        /*03bc*/ 	.word	0x000000c8
        /*03c0*/ 	.short	0x0100
        /*03c2*/ 	.byte	0x08
	.zero		1


	//   ....[51]....
        /*03c4*/ 	.word	0x00000590
        /*03c8*/ 	.word	0x000000ff
        /*03cc*/ 	.word	0x000001f0
        /*03d0*/ 	.short	0x0100
        /*03d2*/ 	.byte	0x08
	.zero		1


	//   ....[52]....
        /*03d4*/ 	.word	0x000005a0
        /*03d8*/ 	.word	0x000000ff
        /*03dc*/ 	.word	0x000000d0
        /*03e0*/ 	.short	0x0100
        /*03e2*/ 	.byte	0x08
	.zero		1


	//   ....[53]....
        /*03e4*/ 	.word	0x000005b0
        /*03e8*/ 	.word	0x000000ff
        /*03ec*/ 	.word	0x000001f8
        /*03f0*/ 	.short	0x0100
        /*03f2*/ 	.byte	0x08
	.zero		1


	//   ....[54]....
        /*03f4*/ 	.word	0x000005c0
        /*03f8*/ 	.word	0x000000ff
        /*03fc*/ 	.word	0x000000d8
        /*0400*/ 	.short	0x0100
        /*0402*/ 	.byte	0x08
	.zero		1


	//   ....[55]....
        /*0404*/ 	.word	0x000005d0
        /*0408*/ 	.word	0x000000ff
        /*040c*/ 	.word	0x00000200
        /*0410*/ 	.short	0x0100
        /*0412*/ 	.byte	0x08
	.zero		1


	//   ....[56]....
        /*0414*/ 	.word	0x000005e0
        /*0418*/ 	.word	0x000000ff
        /*041c*/ 	.word	0x000000e0
        /*0420*/ 	.short	0x0100
        /*0422*/ 	.byte	0x08
	.zero		1


	//   ....[57]....
        /*0424*/ 	.word	0x000005f0
        /*0428*/ 	.word	0x000000ff
        /*042c*/ 	.word	0x00000208
        /*0430*/ 	.short	0x0100
        /*0432*/ 	.byte	0x08
	.zero		1


	//   ....[58]....
        /*0434*/ 	.word	0x00000600
        /*0438*/ 	.word	0x000000ff
        /*043c*/ 	.word	0x000000e8
        /*0440*/ 	.short	0x0100
        /*0442*/ 	.byte	0x08
	.zero		1


	//   ....[59]....
        /*0444*/ 	.word	0x00000610
        /*0448*/ 	.word	0x000000ff
        /*044c*/ 	.word	0x00000210
        /*0450*/ 	.short	0x0100
        /*0452*/ 	.byte	0x08
	.zero		1


	//   ....[60]....
        /*0454*/ 	.word	0x00000620
        /*0458*/ 	.word	0x000000ff
        /*045c*/ 	.word	0x000000f0
        /*0460*/ 	.short	0x0100
        /*0462*/ 	.byte	0x08
	.zero		1


	//   ....[61]....
        /*0464*/ 	.word	0x00000630
        /*0468*/ 	.word	0x000000ff
        /*046c*/ 	.word	0x00000218
        /*0470*/ 	.short	0x0100
        /*0472*/ 	.byte	0x08
	.zero		1


	//   ....[62]....
        /*0474*/ 	.word	0x00000640
        /*0478*/ 	.word	0x000000ff
        /*047c*/ 	.word	0x000000f8
        /*0480*/ 	.short	0x0100
        /*0482*/ 	.byte	0x08
	.zero		1


	//   ....[63]....
        /*0484*/ 	.word	0x00000650
        /*0488*/ 	.word	0x000000ff
        /*048c*/ 	.word	0x00000220
        /*0490*/ 	.short	0x0100
        /*0492*/ 	.byte	0x08
	.zero		1


	//   ....[64]....
        /*0494*/ 	.word	0x00000660
        /*0498*/ 	.word	0x000000ff
        /*049c*/ 	.word	0x00000100
        /*04a0*/ 	.short	0x0100
        /*04a2*/ 	.byte	0x08
	.zero		1


	//   ....[65]....
        /*04a4*/ 	.word	0x00000670
        /*04a8*/ 	.word	0x000000ff
        /*04ac*/ 	.word	0x00000228
        /*04b0*/ 	.short	0x0100
        /*04b2*/ 	.byte	0x08
	.zero		1


	//   ....[66]....
        /*04b4*/ 	.word	0x00000680
        /*04b8*/ 	.word	0x000000ff
        /*04bc*/ 	.word	0x00000108
        /*04c0*/ 	.short	0x0100
        /*04c2*/ 	.byte	0x08
	.zero		1


	//   ....[67]....
        /*04c4*/ 	.word	0x00000690
        /*04c8*/ 	.word	0x000000ff
        /*04cc*/ 	.word	0x00000230
        /*04d0*/ 	.short	0x0100
        /*04d2*/ 	.byte	0x08
	.zero		1


	//   ....[68]....
        /*04d4*/ 	.word	0x000006a0
        /*04d8*/ 	.word	0x000000ff
        /*04dc*/ 	.word	0x00000110
        /*04e0*/ 	.short	0x0100
        /*04e2*/ 	.byte	0x08
	.zero		1


	//   ....[69]....
        /*04e4*/ 	.word	0x000006b0
        /*04e8*/ 	.word	0x000000ff
        /*04ec*/ 	.word	0x00000238
        /*04f0*/ 	.short	0x0100
        /*04f2*/ 	.byte	0x08
	.zero		1


	//   ....[70]....
        /*04f4*/ 	.word	0x000006c0
        /*04f8*/ 	.word	0x000000ff
        /*04fc*/ 	.word	0x00000118
        /*0500*/ 	.short	0x0100
        /*0502*/ 	.byte	0x08
	.zero		1


	//   ....[71]....
        /*0504*/ 	.word	0x000006d0
        /*0508*/ 	.word	0x000000ff
        /*050c*/ 	.word	0x00000240
        /*0510*/ 	.short	0x0100
        /*0512*/ 	.byte	0x08
	.zero		1


	//   ....[72]....
        /*0514*/ 	.word	0x000006e0
        /*0518*/ 	.word	0x000000ff
        /*051c*/ 	.word	0x00000120
        /*0520*/ 	.short	0x0100
        /*0522*/ 	.byte	0x08
	.zero		1


	//   ....[73]....
        /*0524*/ 	.word	0x000006f0
        /*0528*/ 	.word	0x000000ff
        /*052c*/ 	.word	0x00000248
        /*0530*/ 	.short	0x0100
        /*0532*/ 	.byte	0x08
	.zero		1


	//   ....[74]....
        /*0534*/ 	.word	0x00000be0
        /*0538*/ 	.word	0x000000ff
        /*053c*/ 	.word	0x00000280
        /*0540*/ 	.short	0x0100
        /*0542*/ 	.byte	0x08
	.zero		1


	//   ....[75]....
        /*0544*/ 	.word	0x00000c70
        /*0548*/ 	.word	0x000000ff
        /*054c*/ 	.word	0x00000288
        /*0550*/ 	.short	0x0100
        /*0552*/ 	.byte	0x08
	.zero		1


	//   ....[76]....
        /*0554*/ 	.word	0x00000ca0
        /*0558*/ 	.word	0x000000ff
        /*055c*/ 	.word	0x00000260
        /*0560*/ 	.short	0x0100
        /*0562*/ 	.byte	0x09
	.zero		1


	//   ....[77]....
        /*0564*/ 	.word	0x00000cb0
        /*0568*/ 	.word	0x000000ff
        /*056c*/ 	.word	0x00000268
        /*0570*/ 	.short	0x0100
        /*0572*/ 	.byte	0x09
	.zero		1


	//   ....[78]....
        /*0574*/ 	.word	0x00000cc0
        /*0578*/ 	.word	0x000000ff
        /*057c*/ 	.word	0x00000270
        /*0580*/ 	.short	0x0100
        /*0582*/ 	.byte	0x09
	.zero		1


	//   ....[79]....
        /*0584*/ 	.word	0x00000cd0
        /*0588*/ 	.word	0x000000ff
        /*058c*/ 	.word	0x00000278
        /*0590*/ 	.short	0x0100
        /*0592*/ 	.byte	0x09
	.zero		1


	//   ....[80]....
        /*0594*/ 	.word	0x00001a50
        /*0598*/ 	.word	0x000000ff
        /*059c*/ 	.word	0xfffffff8
        /*05a0*/ 	.short	0x010a
        /*05a2*/ 	.byte	0x0b
	.zero		1


	//   ....[81]....
        /*05a4*/ 	.word	0x00001f30
        /*05a8*/ 	.word	0x000000ff
        /*05ac*/ 	.word	0x00000000
        /*05b0*/ 	.short	0x010a
        /*05b2*/ 	.byte	0x06
	.zero		1


	//   ....[82]....
        /*05b4*/ 	.word	0x00001f70
        /*05b8*/ 	.word	0x000000ff
        /*05bc*/ 	.word	0x00000000
        /*05c0*/ 	.short	0x010a
        /*05c2*/ 	.byte	0x06
	.zero		1


	//   ....[83]....
        /*05c4*/ 	.word	0x00002820
        /*05c8*/ 	.word	0x000000ff
        /*05cc*/ 	.word	0x00000000
        /*05d0*/ 	.short	0x010a
        /*05d2*/ 	.byte	0x10
	.zero		1


	//   ....[84]....
        /*05d4*/ 	.word	0x00002860
        /*05d8*/ 	.word	0x000000ff
        /*05dc*/ 	.word	0x00000000
        /*05e0*/ 	.short	0x010a
        /*05e2*/ 	.byte	0x10
	.zero		1


	//   ....[85]....
        /*05e4*/ 	.word	0x00002e70
        /*05e8*/ 	.word	0x00000015
        /*05ec*/ 	.word	0x00000000
        /*05f0*/ 	.short	0x0101
        /*05f2*/ 	.byte	0x3f
	.zero		1


	//   ....[86]....
        /*05f4*/ 	.word	0x000033e0
        /*05f8*/ 	.word	0x00000013
        /*05fc*/ 	.word	0x00000000
        /*0600*/ 	.short	0x0101
        /*0602*/ 	.byte	0x16
	.zero		1


	//   ....[87]....
        /*0604*/ 	.word	0x00003510
        /*0608*/ 	.word	0x00000012
        /*060c*/ 	.word	0x00000000
        /*0610*/ 	.short	0x0101
        /*0612*/ 	.byte	0x3f
	.zero		1


	//   ....[88]....
        /*0614*/ 	.word	0x000035d0
        /*0618*/ 	.word	0x000000ff
        /*061c*/ 	.word	0x00000008
        /*0620*/ 	.short	0x010a
        /*0622*/ 	.byte	0x0b
	.zero		1


	//   ....[89]....
        /*0624*/ 	.word	0x00007e90
        /*0628*/ 	.word	0x00000004
        /*062c*/ 	.word	0x00000000
        /*0630*/ 	.short	0x0101
        /*0632*/ 	.byte	0x16
	.zero		1


	//   ....[90]....
        /*0634*/ 	.word	0x000087b0
        /*0638*/ 	.word	0x00000013
        /*063c*/ 	.word	0x00000128
        /*0640*/ 	.short	0x010a
        /*0642*/ 	.byte	0x3f
	.zero		1


	//   ....[91]....
        /*0644*/ 	.word	0x00008c20
        /*0648*/ 	.word	0x0000000a
        /*064c*/ 	.word	0x00000288
        /*0650*/ 	.short	0x0101
        /*0652*/ 	.byte	0x3f
	.zero		1


	//   ....[92]....
        /*0654*/ 	.word	0x000092c0
        /*0658*/ 	.word	0x00000005
        /*065c*/ 	.word	0x00000000
        /*0660*/ 	.short	0x010a
        /*0662*/ 	.byte	0x3f
	.zero		1


	//   ....[93]....
        /*0664*/ 	.word	0x00009340
        /*0668*/ 	.word	0x00000007
        /*066c*/ 	.word	0x00000000
        /*0670*/ 	.short	0x010a
        /*0672*/ 	.byte	0x3f
	.zero		1


	//   ....[94]....
        /*0674*/ 	.word	0x000093d0
        /*0678*/ 	.word	0x00000006
        /*067c*/ 	.word	0x00000000
        /*0680*/ 	.short	0x010a
        /*0682*/ 	.byte	0x3f
	.zero		1


	//   ....[95]....
        /*0684*/ 	.word	0x00009460
        /*0688*/ 	.word	0x00000009
        /*068c*/ 	.word	0x00000000
        /*0690*/ 	.short	0x010a
        /*0692*/ 	.byte	0x3f
	.zero		1


	//   ....[96]....
        /*0694*/ 	.word	0x000094f0
        /*0698*/ 	.word	0x00000006
        /*069c*/ 	.word	0x00000000
        /*06a0*/ 	.short	0x010a
        /*06a2*/ 	.byte	0x3f
	.zero		1


	//   ....[97]....
        /*06a4*/ 	.word	0x00009580
        /*06a8*/ 	.word	0x00000009
        /*06ac*/ 	.word	0x00000000
        /*06b0*/ 	.short	0x010a
        /*06b2*/ 	.byte	0x3f
	.zero		1


	//   ....[98]....
        /*06b4*/ 	.word	0x00009610
        /*06b8*/ 	.word	0x00000006
        /*06bc*/ 	.word	0x00000000
        /*06c0*/ 	.short	0x010a
        /*06c2*/ 	.byte	0x3f
	.zero		1


	//   ....[99]....
        /*06c4*/ 	.word	0x000096a0
        /*06c8*/ 	.word	0x00000009
        /*06cc*/ 	.word	0x00000000
        /*06d0*/ 	.short	0x010a
        /*06d2*/ 	.byte	0x3f
	.zero		1


	//   ....[100]....
        /*06d4*/ 	.word	0x00009730
        /*06d8*/ 	.word	0x00000006
        /*06dc*/ 	.word	0x00000000
        /*06e0*/ 	.short	0x010a
        /*06e2*/ 	.byte	0x3f
	.zero		1


	//   ....[101]....
        /*06e4*/ 	.word	0x000097c0
        /*06e8*/ 	.word	0x00000009
        /*06ec*/ 	.word	0x00000000
        /*06f0*/ 	.short	0x010a
        /*06f2*/ 	.byte	0x3f
	.zero		1


	//   ....[102]....
        /*06f4*/ 	.word	0x00009850
        /*06f8*/ 	.word	0x00000006
        /*06fc*/ 	.word	0x00000000
        /*0700*/ 	.short	0x010a
        /*0702*/ 	.byte	0x3f
	.zero		1


	//   ....[103]....
        /*0704*/ 	.word	0x000098e0
        /*0708*/ 	.word	0x00000009
        /*070c*/ 	.word	0x00000000
        /*0710*/ 	.short	0x010a
        /*0712*/ 	.byte	0x3f
	.zero		1


	//   ....[104]....
        /*0714*/ 	.word	0x00009970
        /*0718*/ 	.word	0x00000006
        /*071c*/ 	.word	0x00000000
        /*0720*/ 	.short	0x010a
        /*0722*/ 	.byte	0x3f
	.zero		1


	//   ....[105]....
        /*0724*/ 	.word	0x00009a00
        /*0728*/ 	.word	0x00000009
        /*072c*/ 	.word	0x00000000
        /*0730*/ 	.short	0x010a
        /*0732*/ 	.byte	0x3f
	.zero		1


	//   ....[106]....
        /*0734*/ 	.word	0x00009a90
        /*0738*/ 	.word	0x00000006
        /*073c*/ 	.word	0x00000000
        /*0740*/ 	.short	0x010a
        /*0742*/ 	.byte	0x3f
	.zero		1


	//   ....[107]....
        /*0744*/ 	.word	0x00009b20
        /*0748*/ 	.word	0x00000009
        /*074c*/ 	.word	0x00000000
        /*0750*/ 	.short	0x010a
        /*0752*/ 	.byte	0x3f
	.zero		1


	//   ....[108]....
        /*0754*/ 	.word	0x00009bb0
        /*0758*/ 	.word	0x00000006
        /*075c*/ 	.word	0x00000000
        /*0760*/ 	.short	0x010a
        /*0762*/ 	.byte	0x3f
	.zero		1


	//   ....[109]....
        /*0764*/ 	.word	0x00009c40
        /*0768*/ 	.word	0x00000009
        /*076c*/ 	.word	0x00000000
        /*0770*/ 	.short	0x010a
        /*0772*/ 	.byte	0x3f
	.zero		1


	//   ....[110]....
        /*0774*/ 	.word	0x00009cd0
        /*0778*/ 	.word	0x00000006
        /*077c*/ 	.word	0x00000000
        /*0780*/ 	.short	0x010a
        /*0782*/ 	.byte	0x3f
	.zero		1


	//   ....[111]....
        /*0784*/ 	.word	0x00009d60
        /*0788*/ 	.word	0x00000009
        /*078c*/ 	.word	0x00000000
        /*0790*/ 	.short	0x010a
        /*0792*/ 	.byte	0x3f
	.zero		1


	//   ....[112]....
        /*0794*/ 	.word	0x00009df0
        /*0798*/ 	.word	0x00000006
        /*079c*/ 	.word	0x00000000
        /*07a0*/ 	.short	0x010a
        /*07a2*/ 	.byte	0x3f
	.zero		1


	//   ....[113]....
        /*07a4*/ 	.word	0x00009e80
        /*07a8*/ 	.word	0x00000009
        /*07ac*/ 	.word	0x00000000
        /*07b0*/ 	.short	0x010a
        /*07b2*/ 	.byte	0x3f
	.zero		1


	//   ....[114]....
        /*07b4*/ 	.word	0x00009f10
        /*07b8*/ 	.word	0x00000006
        /*07bc*/ 	.word	0x00000000
        /*07c0*/ 	.short	0x010a
        /*07c2*/ 	.byte	0x3f
	.zero		1


	//   ....[115]....
        /*07c4*/ 	.word	0x00009fa0
        /*07c8*/ 	.word	0x00000009
        /*07cc*/ 	.word	0x00000000
        /*07d0*/ 	.short	0x010a
        /*07d2*/ 	.byte	0x3f
	.zero		1


	//   ....[116]....
        /*07d4*/ 	.word	0x0000a030
        /*07d8*/ 	.word	0x00000006
        /*07dc*/ 	.word	0x00000000
        /*07e0*/ 	.short	0x010a
        /*07e2*/ 	.byte	0x3f
	.zero		1


	//   ....[117]....
        /*07e4*/ 	.word	0x0000a0c0
        /*07e8*/ 	.word	0x00000009
        /*07ec*/ 	.word	0x00000000
        /*07f0*/ 	.short	0x010a
        /*07f2*/ 	.byte	0x3f
	.zero		1


	//   ....[118]....
        /*07f4*/ 	.word	0x0000a150
        /*07f8*/ 	.word	0x00000006
        /*07fc*/ 	.word	0x00000000
        /*0800*/ 	.short	0x010a
        /*0802*/ 	.byte	0x3f
	.zero		1


	//   ....[119]....
        /*0804*/ 	.word	0x0000a1e0
        /*0808*/ 	.word	0x00000009
        /*080c*/ 	.word	0x00000000
        /*0810*/ 	.short	0x010a
        /*0812*/ 	.byte	0x3f
	.zero		1


	//   ....[120]....
        /*0814*/ 	.word	0x0000a270
        /*0818*/ 	.word	0x00000006
        /*081c*/ 	.word	0x00000000
        /*0820*/ 	.short	0x010a
        /*0822*/ 	.byte	0x3f
	.zero		1


	//   ....[121]....
        /*0824*/ 	.word	0x0000a300
        /*0828*/ 	.word	0x00000009
        /*082c*/ 	.word	0x00000000
        /*0830*/ 	.short	0x010a
        /*0832*/ 	.byte	0x3f
	.zero		1


	//   ....[122]....
        /*0834*/ 	.word	0x0000a390
        /*0838*/ 	.word	0x00000006
        /*083c*/ 	.word	0x00000000
        /*0840*/ 	.short	0x010a
        /*0842*/ 	.byte	0x3f
	.zero		1


	//   ....[123]....
        /*0844*/ 	.word	0x0000a420
        /*0848*/ 	.word	0x00000009
        /*084c*/ 	.word	0x00000000
        /*0850*/ 	.short	0x010a
        /*0852*/ 	.byte	0x3f
	.zero		1


	//   ....[124]....
        /*0854*/ 	.word	0x0000a4b0
        /*0858*/ 	.word	0x00000006
        /*085c*/ 	.word	0x00000000
        /*0860*/ 	.short	0x010a
        /*0862*/ 	.byte	0x3f
	.zero		1


	//   ....[125]....
        /*0864*/ 	.word	0x0000a540
        /*0868*/ 	.word	0x00000009
        /*086c*/ 	.word	0x00000000
        /*0870*/ 	.short	0x010a
        /*0872*/ 	.byte	0x3f
	.zero		1


	//   ....[126]....
        /*0874*/ 	.word	0x0000a5d0
        /*0878*/ 	.word	0x00000008
        /*087c*/ 	.word	0x00000000
        /*0880*/ 	.short	0x010a
        /*0882*/ 	.byte	0x3f
	.zero		1


	//   ....[127]....
        /*0884*/ 	.word	0x0000a660
        /*0888*/ 	.word	0x0000000b
        /*088c*/ 	.word	0x00000000
        /*0890*/ 	.short	0x010a
        /*0892*/ 	.byte	0x3f
	.zero		1


	//   ....[128]....
        /*0894*/ 	.word	0x0000a6f0
        /*0898*/ 	.word	0x00000003
        /*089c*/ 	.word	0x00000000
        /*08a0*/ 	.short	0x010a
        /*08a2*/ 	.byte	0x3f
	.zero		1


	//   ....[129]....
        /*08a4*/ 	.word	0x0000a760
        /*08a8*/ 	.word	0x00000012
        /*08ac*/ 	.word	0xfffffff8
        /*08b0*/ 	.short	0x010a
        /*08b2*/ 	.byte	0x3f
	.zero		1


	//   ....[130]....
        /*08b4*/ 	.word	0x0000a7c0
        /*08b8*/ 	.word	0x00000012
        /*08bc*/ 	.word	0x00000000
        /*08c0*/ 	.short	0x010a
        /*08c2*/ 	.byte	0x3f
	.zero		1


	//   ....[131]....
        /*08c4*/ 	.word	0x0000a820
        /*08c8*/ 	.word	0x00000015
        /*08cc*/ 	.word	0x00000000
        /*08d0*/ 	.short	0x010a
        /*08d2*/ 	.byte	0x3f
	.zero		1


	//   ....[132]....
        /*08d4*/ 	.word	0x0000a880
        /*08d8*/ 	.word	0x00000013
        /*08dc*/ 	.word	0x00000008
        /*08e0*/ 	.short	0x010a
        /*08e2*/ 	.byte	0x3f
	.zero		1


	//   ....[133]....
        /*08e4*/ 	.word	0x0000a950
        /*08e8*/ 	.word	0x00000013
        /*08ec*/ 	.word	0x00000128
        /*08f0*/ 	.short	0x010a
        /*08f2*/ 	.byte	0x3f
	.zero		1


	//   ....[134]....
        /*08f4*/ 	.word	0x0000aa30
        /*08f8*/ 	.word	0x00000005
        /*08fc*/ 	.word	0x00000000
        /*0900*/ 	.short	0x010a
        /*0902*/ 	.byte	0x3f
	.zero		1


	//   ....[135]....
        /*0904*/ 	.word	0x0000aa80
        /*0908*/ 	.word	0x00000007
        /*090c*/ 	.word	0x00000000
        /*0910*/ 	.short	0x010a
        /*0912*/ 	.byte	0x3f
	.zero		1


	//   ....[136]....
        /*0914*/ 	.word	0x0000aad0
        /*0918*/ 	.word	0x00000006
        /*091c*/ 	.word	0x00000000
        /*0920*/ 	.short	0x010a
        /*0922*/ 	.byte	0x3f
	.zero		1


	//   ....[137]....
        /*0924*/ 	.word	0x0000ab20
        /*0928*/ 	.word	0x00000009
        /*092c*/ 	.word	0x00000000
        /*0930*/ 	.short	0x010a
        /*0932*/ 	.byte	0x3f
	.zero		1


	//   ....[138]....
        /*0934*/ 	.word	0x0000ab70
        /*0938*/ 	.word	0x00000006
        /*093c*/ 	.word	0x00000000
        /*0940*/ 	.short	0x010a
        /*0942*/ 	.byte	0x3f
	.zero		1


	//   ....[139]....
        /*0944*/ 	.word	0x0000abc0
        /*0948*/ 	.word	0x00000009
        /*094c*/ 	.word	0x00000000
        /*0950*/ 	.short	0x010a
        /*0952*/ 	.byte	0x3f
	.zero		1


	//   ....[140]....
        /*0954*/ 	.word	0x0000ac10
        /*0958*/ 	.word	0x00000006
        /*095c*/ 	.word	0x00000000
        /*0960*/ 	.short	0x010a
        /*0962*/ 	.byte	0x3f
	.zero		1


	//   ....[141]....
        /*0964*/ 	.word	0x0000ac60
        /*0968*/ 	.word	0x00000009
        /*096c*/ 	.word	0x00000000
        /*0970*/ 	.short	0x010a
        /*0972*/ 	.byte	0x3f
	.zero		1


	//   ....[142]....
        /*0974*/ 	.word	0x0000acb0
        /*0978*/ 	.word	0x00000006
        /*097c*/ 	.word	0x00000000
        /*0980*/ 	.short	0x010a
        /*0982*/ 	.byte	0x3f
	.zero		1


	//   ....[143]....
        /*0984*/ 	.word	0x0000ad00
        /*0988*/ 	.word	0x00000009
        /*098c*/ 	.word	0x00000000
        /*0990*/ 	.short	0x010a
        /*0992*/ 	.byte	0x3f
	.zero		1


	//   ....[144]....
        /*0994*/ 	.word	0x0000ad50
        /*0998*/ 	.word	0x00000006
        /*099c*/ 	.word	0x00000000
        /*09a0*/ 	.short	0x010a
        /*09a2*/ 	.byte	0x3f
	.zero		1


	//   ....[145]....
        /*09a4*/ 	.word	0x0000ada0
        /*09a8*/ 	.word	0x00000009
        /*09ac*/ 	.word	0x00000000
        /*09b0*/ 	.short	0x010a
        /*09b2*/ 	.byte	0x3f
	.zero		1


	//   ....[146]....
        /*09b4*/ 	.word	0x0000adf0
        /*09b8*/ 	.word	0x00000006
        /*09bc*/ 	.word	0x00000000
        /*09c0*/ 	.short	0x010a
        /*09c2*/ 	.byte	0x3f
	.zero		1


	//   ....[147]....
        /*09c4*/ 	.word	0x0000ae40
        /*09c8*/ 	.word	0x00000009
        /*09cc*/ 	.word	0x00000000
        /*09d0*/ 	.short	0x010a
        /*09d2*/ 	.byte	0x3f
	.zero		1


	//   ....[148]....
        /*09d4*/ 	.word	0x0000ae90
        /*09d8*/ 	.word	0x00000006
        /*09dc*/ 	.word	0x00000000
        /*09e0*/ 	.short	0x010a
        /*09e2*/ 	.byte	0x3f
	.zero		1


	//   ....[149]....
        /*09e4*/ 	.word	0x0000aee0
        /*09e8*/ 	.word	0x00000009
        /*09ec*/ 	.word	0x00000000
        /*09f0*/ 	.short	0x010a
        /*09f2*/ 	.byte	0x3f
	.zero		1


	//   ....[150]....
        /*09f4*/ 	.word	0x0000af30
        /*09f8*/ 	.word	0x00000006
        /*09fc*/ 	.word	0x00000000
        /*0a00*/ 	.short	0x010a
        /*0a02*/ 	.byte	0x3f
	.zero		1


	//   ....[151]....
        /*0a04*/ 	.word	0x0000af80
        /*0a08*/ 	.word	0x00000009
        /*0a0c*/ 	.word	0x00000000
        /*0a10*/ 	.short	0x010a
        /*0a12*/ 	.byte	0x3f
	.zero		1


	//   ....[152]....
        /*0a14*/ 	.word	0x0000afd0
        /*0a18*/ 	.word	0x00000006
        /*0a1c*/ 	.word	0x00000000
        /*0a20*/ 	.short	0x010a
        /*0a22*/ 	.byte	0x3f
	.zero		1


	//   ....[153]....
        /*0a24*/ 	.word	0x0000b020
        /*0a28*/ 	.word	0x00000009
        /*0a2c*/ 	.word	0x00000000
        /*0a30*/ 	.short	0x010a
        /*0a32*/ 	.byte	0x3f
	.zero		1


	//   ....[154]....
        /*0a34*/ 	.word	0x0000b070
        /*0a38*/ 	.word	0x00000006
        /*0a3c*/ 	.word	0x00000000
        /*0a40*/ 	.short	0x010a
        /*0a42*/ 	.byte	0x3f
	.zero		1


	//   ....[155]....
        /*0a44*/ 	.word	0x0000b0c0
        /*0a48*/ 	.word	0x00000009
        /*0a4c*/ 	.word	0x00000000
        /*0a50*/ 	.short	0x010a
        /*0a52*/ 	.byte	0x3f
	.zero		1


	//   ....[156]....
        /*0a54*/ 	.word	0x0000b110
        /*0a58*/ 	.word	0x00000006
        /*0a5c*/ 	.word	0x00000000
        /*0a60*/ 	.short	0x010a
        /*0a62*/ 	.byte	0x3f
	.zero		1


	//   ....[157]....
        /*0a64*/ 	.word	0x0000b160
        /*0a68*/ 	.word	0x00000009
        /*0a6c*/ 	.word	0x00000000
        /*0a70*/ 	.short	0x010a
        /*0a72*/ 	.byte	0x3f
	.zero		1


	//   ....[158]....
        /*0a74*/ 	.word	0x0000b1b0
        /*0a78*/ 	.word	0x00000006
        /*0a7c*/ 	.word	0x00000000
        /*0a80*/ 	.short	0x010a
        /*0a82*/ 	.byte	0x3f
	.zero		1


	//   ....[159]....
        /*0a84*/ 	.word	0x0000b200
        /*0a88*/ 	.word	0x00000009
        /*0a8c*/ 	.word	0x00000000
        /*0a90*/ 	.short	0x010a
        /*0a92*/ 	.byte	0x3f
	.zero		1


	//   ....[160]....
        /*0a94*/ 	.word	0x0000b250
        /*0a98*/ 	.word	0x00000006
        /*0a9c*/ 	.word	0x00000000
        /*0aa0*/ 	.short	0x010a
        /*0aa2*/ 	.byte	0x3f
	.zero		1


	//   ....[161]....
        /*0aa4*/ 	.word	0x0000b2a0
        /*0aa8*/ 	.word	0x00000009
        /*0aac*/ 	.word	0x00000000
        /*0ab0*/ 	.short	0x010a
        /*0ab2*/ 	.byte	0x3f
	.zero		1


	//   ....[162]....
        /*0ab4*/ 	.word	0x0000b2f0
        /*0ab8*/ 	.word	0x00000006
        /*0abc*/ 	.word	0x00000000
        /*0ac0*/ 	.short	0x010a
        /*0ac2*/ 	.byte	0x3f
	.zero		1


	//   ....[163]....
        /*0ac4*/ 	.word	0x0000b340
        /*0ac8*/ 	.word	0x00000009
        /*0acc*/ 	.word	0x00000000
        /*0ad0*/ 	.short	0x010a
        /*0ad2*/ 	.byte	0x3f
	.zero		1


	//   ....[164]....
        /*0ad4*/ 	.word	0x0000b390
        /*0ad8*/ 	.word	0x00000006
        /*0adc*/ 	.word	0x00000000
        /*0ae0*/ 	.short	0x010a
        /*0ae2*/ 	.byte	0x3f
	.zero		1


	//   ....[165]....
        /*0ae4*/ 	.word	0x0000b3e0
        /*0ae8*/ 	.word	0x00000009
        /*0aec*/ 	.word	0x00000000
        /*0af0*/ 	.short	0x010a
        /*0af2*/ 	.byte	0x3f
	.zero		1


	//   ....[166]....
        /*0af4*/ 	.word	0x0000b430
        /*0af8*/ 	.word	0x00000006
        /*0afc*/ 	.word	0x00000000
        /*0b00*/ 	.short	0x010a
        /*0b02*/ 	.byte	0x3f
	.zero		1


	//   ....[167]....
        /*0b04*/ 	.word	0x0000b480
        /*0b08*/ 	.word	0x00000009
        /*0b0c*/ 	.word	0x00000000
        /*0b10*/ 	.short	0x010a
        /*0b12*/ 	.byte	0x3f
	.zero		1


	//   ....[168]....
        /*0b14*/ 	.word	0x0000b4d0
        /*0b18*/ 	.word	0x00000008
        /*0b1c*/ 	.word	0x00000000
        /*0b20*/ 	.short	0x010a
        /*0b22*/ 	.byte	0x3f
	.zero		1


	//   ....[169]....
        /*0b24*/ 	.word	0x0000b520
        /*0b28*/ 	.word	0x0000000b
        /*0b2c*/ 	.word	0x00000000
        /*0b30*/ 	.short	0x010a
        /*0b32*/ 	.byte	0x3f
	.zero		1


	//----- nvinfo : EIATTR_NUM_MBARRIERS
	.align		4
.L_28:
        /*0b34*/ 	.byte	0x03, 0x38
        /*0b36*/ 	.short	0x0050


	//----- nvinfo : EIATTR_EXIT_INSTR_OFFSETS
	.align		4
        /*0b38*/ 	.byte	0x04, 0x1c
        /*0b3a*/ 	.short	(.L_30 - .L_29)


	//   ....[0]....
.L_29:
        /*0b3c*/ 	.word	0x00001790


	//   ....[1]....
        /*0b40*/ 	.word	0x000017f0


	//   ....[2]....
        /*0b44*/ 	.word	0x000084a0


	//   ....[3]....
        /*0b48*/ 	.word	0x000084d0


	//   ....[4]....
        /*0b4c*/ 	.word	0x0000a740


	//----- nvinfo : EIATTR_MAX_THREADS
	.align		4
.L_30:
        /*0b50*/ 	.byte	0x04, 0x05
        /*0b52*/ 	.short	(.L_32 - .L_31)
.L_31:
        /*0b54*/ 	.word	0x00000180
        /*0b58*/ 	.word	0x00000001
        /*0b5c*/ 	.word	0x00000001


	//----- nvinfo : EIATTR_CRS_STACK_SIZE
	.align		4
.L_32:
        /*0b60*/ 	.byte	0x04, 0x1e
        /*0b62*/ 	.short	(.L_34 - .L_33)
.L_33:
        /*0b64*/ 	.word	0x00000000


	//----- nvinfo : EIATTR_CBANK_PARAM_SIZE
	.align		4
.L_34:
        /*0b68*/ 	.byte	0x03, 0x19
        /*0b6a*/ 	.short	0x0470


	//----- nvinfo : EIATTR_PARAM_CBANK
	.align		4
        /*0b6c*/ 	.byte	0x04, 0x0a
        /*0b6e*/ 	.short	(.L_36 - .L_35)
	.align		4
.L_35:
        /*0b70*/ 	.word	index@(.nv.constant0._ZN7cutlass13device_kernelINS_4gemm6kernel13GemmUniversalIN4cute5tupleIJiiiiEEENS1_10collective13CollectiveMmaINS1_37MainloopSm90TmaGmmaWarpSpecializedFP8ILi37ENS5_IJNS4_1CILi1EEENSA_ILi8EEESB_EEENS1_32KernelTmaWarpSpecializedPingpongEEENS5_IJNSA_ILi64EEENSA_ILi128EEENSA_ILi32EEEEEENS_12float_e5m2_tENS5_IJlSB_lEEESK_SL_NS4_8TiledMMAINS4_8MMA_AtomIJNS4_4SM904GMMA31MMA_64x128x32_F32E5M2E5M2_SS_TNILNSP_7ScaleInE1ELSR_1EEEEEENS4_6LayoutINS5_IJSB_SB_SB_EEENS5_IJNSA_ILi0EEESW_SW_EEEEENS5_IJNS4_10UnderscoreESZ_SZ_EEEEENS4_23SM90_TMA_LOAD_MULTICASTENS4_14ComposedLayoutINS4_7SwizzleILi1ELi4ELi3EEENS4_18smem_ptr_flag_bitsILi8EEENSU_INS5_IJSC_SI_EEENS5_IJSI_SB_EEEEEEEvNS4_8identityENS4_13SM90_TMA_LOADES1B_vS1C_EENS_8epilogue10collective6detail29Sm90TmaWarpSpecializedAdapterINS1G_15DefaultEpilogueISK_SL_SL_NS1F_6thread17LinearCombinationISK_Li1EffLNS1K_9ScaleType4KindE0ELNS_15FloatRoundStyleE2ESK_EENS1_15EpilogueDefaultEEEEEvvEEEEvNT_6ParamsE)
        /*0b74*/ 	.short	0x0210
        /*0b76*/ 	.short	0x0470


	//----- nvinfo : EIATTR_SW_WAR
	.align		4
.L_36:
        /*0b78*/ 	.byte	0x04, 0x36
        /*0b7a*/ 	.short	(.L_38 - .L_37)
.L_37:
        /*0b7c*/ 	.word	0x00000008
.L_38:


//--------------------- .nv.callgraph             --------------------------
	.section	.nv.callgraph,"",@"SHT_CUDA_CALLGRAPH"
	.align	4
	.sectionentsize	8
	.align		4
        /*0000*/ 	.word	0x00000000
	.align		4
        /*0004*/ 	.word	0xffffffff
	.align		4
        /*0008*/ 	.word	0x00000000
	.align		4
        /*000c*/ 	.word	0xfffffffe
	.align		4
        /*0010*/ 	.word	0x00000000
	.align		4
        /*0014*/ 	.word	0xfffffffd
	.align		4
        /*0018*/ 	.word	0x00000000
	.align		4
        /*001c*/ 	.word	0xfffffffc


//--------------------- .nv.constant4             --------------------------
	.section	.nv.constant4,"a",@progbits
	.align	8
	.align		8
.nv.constant4:
        /*0000*/ 	.dword	_ZN40_INTERNAL_0d7b789e_4_k_cu_c7efe8b5_175004cuda3std3__45__cpo5beginE
	.align		8
        /*0008*/ 	.dword	_ZN40_INTERNAL_0d7b789e_4_k_cu_c7efe8b5_175004cuda3std3__45__cpo3endE
	.align		8
        /*0010*/ 	.dword	_ZN40_INTERNAL_0d7b789e_4_k_cu_c7efe8b5_175004cuda3std3__45__cpo6cbeginE
	.align		8
        /*0018*/ 	.dword	_ZN40_INTERNAL_0d7b789e_4_k_cu_c7efe8b5_175004cuda3std3__45__cpo4cendE
	.align		8
        /*0020*/ 	.dword	_ZN40_INTERNAL_0d7b789e_4_k_cu_c7efe8b5_175004cuda3std3__442_GLOBAL__N__0d7b789e_4_k_cu_c7efe8b5_175006ignoreE
	.align		8
        /*0028*/ 	.dword	_ZN40_INTERNAL_0d7b789e_4_k_cu_c7efe8b5_175004cuda3std3__419piecewise_constructE
	.align		8
        /*0030*/ 	.dword	_ZN40_INTERNAL_0d7b789e_4_k_cu_c7efe8b5_175004cuda3std3__48in_placeE
	.align		8
        /*0038*/ 	.dword	_ZN40_INTERNAL_0d7b789e_4_k_cu_c7efe8b5_175004cuda3std6ranges3__45__cpo4swapE
	.align		8
        /*0040*/ 	.dword	_ZN40_INTERNAL_0d7b789e_4_k_cu_c7efe8b5_175004cuda3std6ranges3__45__cpo9iter_moveE
	.align		8
        /*0048*/ 	.dword	_ZN40_INTERNAL_0d7b789e_4_k_cu_c7efe8b5_175004cute7productE
	.align		8
        /*0050*/ 	.dword	_ZN40_INTERNAL_0d7b789e_4_k_cu_c7efe8b5_175004cute1_E


//--------------------- .text._ZN7cutlass13device_kernelINS_4gemm6kernel13GemmUniversalIN4cute5tupleIJiiiiEEENS1_10collective13CollectiveMmaINS1_37MainloopSm90TmaGmmaWarpSpecializedFP8ILi37ENS5_IJNS4_1CILi1EEENSA_ILi8EEESB_EEENS1_32KernelTmaWarpSpecializedPingpongEEENS5_IJNSA_ILi64EEENSA_ILi128EEENSA_ILi32EEEEEENS_12float_e5m2_tENS5_IJlSB_lEEESK_SL_NS4_8TiledMMAINS4_8MMA_AtomIJNS4_4SM904GMMA31MMA_64x128x32_F32E5M2E5M2_SS_TNILNSP_7ScaleInE1ELSR_1EEEEEENS4_6LayoutINS5_IJSB_SB_SB_EEENS5_IJNSA_ILi0EEESW_SW_EEEEENS5_IJNS4_10UnderscoreESZ_SZ_EEEEENS4_23SM90_TMA_LOAD_MULTICASTENS4_14ComposedLayoutINS4_7SwizzleILi1ELi4ELi3EEENS4_18smem_ptr_flag_bitsILi8EEENSU_INS5_IJSC_SI_EEENS5_IJSI_SB_EEEEEEEvNS4_8identityENS4_13SM90_TMA_LOADES1B_vS1C_EENS_8epilogue10collective6detail29Sm90TmaWarpSpecializedAdapterINS1G_15DefaultEpilogueISK_SL_SL_NS1F_6thread17LinearCombinationISK_Li1EffLNS1K_9ScaleType4KindE0ELNS_15FloatRoundStyleE2ESK_EENS1_15EpilogueDefaultEEEEEvvEEEEvNT_6ParamsE --------------------------
	.section	.text._ZN7cutlass13device_kernelINS_4gemm6kernel13GemmUniversalIN4cute5tupleIJiiiiEEENS1_10collective13CollectiveMmaINS1_37MainloopSm90TmaGmmaWarpSpecializedFP8ILi37ENS5_IJNS4_1CILi1EEENSA_ILi8EEESB_EEENS1_32KernelTmaWarpSpecializedPingpongEEENS5_IJNSA_ILi64EEENSA_ILi128EEENSA_ILi32EEEEEENS_12float_e5m2_tENS5_IJlSB_lEEESK_SL_NS4_8TiledMMAINS4_8MMA_AtomIJNS4_4SM904GMMA31MMA_64x128x32_F32E5M2E5M2_SS_TNILNSP_7ScaleInE1ELSR_1EEEEEENS4_6LayoutINS5_IJSB_SB_SB_EEENS5_IJNSA_ILi0EEESW_SW_EEEEENS5_IJNS4_10UnderscoreESZ_SZ_EEEEENS4_23SM90_TMA_LOAD_MULTICASTENS4_14ComposedLayoutINS4_7SwizzleILi1ELi4ELi3EEENS4_18smem_ptr_flag_bitsILi8EEENSU_INS5_IJSC_SI_EEENS5_IJSI_SB_EEEEEEEvNS4_8identityENS4_13SM90_TMA_LOADES1B_vS1C_EENS_8epilogue10collective6detail29Sm90TmaWarpSpecializedAdapterINS1G_15DefaultEpilogueISK_SL_SL_NS1F_6thread17LinearCombinationISK_Li1EffLNS1K_9ScaleType4KindE0ELNS_15FloatRoundStyleE2ESK_EENS1_15EpilogueDefaultEEEEEvvEEEEvNT_6ParamsE,"ax",@progbits
	.align	128
.text._ZN7cutlass13device_kernelINS_4gemm6kernel13GemmUniversalIN4cute5tupleIJiiiiEEENS1_10collective13CollectiveMmaINS1_37MainloopSm90TmaGmmaWarpSpecializedFP8ILi37ENS5_IJNS4_1CILi1EEENSA_ILi8EEESB_EEENS1_32KernelTmaWarpSpecializedPingpongEEENS5_IJNSA_ILi64EEENSA_ILi128EEENSA_ILi32EEEEEENS_12float_e5m2_tENS5_IJlSB_lEEESK_SL_NS4_8TiledMMAINS4_8MMA_AtomIJNS4_4SM904GMMA31MMA_64x128x32_F32E5M2E5M2_SS_TNILNSP_7ScaleInE1ELSR_1EEEEEENS4_6LayoutINS5_IJSB_SB_SB_EEENS5_IJNSA_ILi0EEESW_SW_EEEEENS5_IJNS4_10UnderscoreESZ_SZ_EEEEENS4_23SM90_TMA_LOAD_MULTICASTENS4_14ComposedLayoutINS4_7SwizzleILi1ELi4ELi3EEENS4_18smem_ptr_flag_bitsILi8EEENSU_INS5_IJSC_SI_EEENS5_IJSI_SB_EEEEEEEvNS4_8identityENS4_13SM90_TMA_LOADES1B_vS1C_EENS_8epilogue10collective6detail29Sm90TmaWarpSpecializedAdapterINS1G_15DefaultEpilogueISK_SL_SL_NS1F_6thread17LinearCombinationISK_Li1EffLNS1K_9ScaleType4KindE0ELNS_15FloatRoundStyleE2ESK_EENS1_15EpilogueDefaultEEEEEvvEEEEvNT_6ParamsE:
        .type           _ZN7cutlass13device_kernelINS_4gemm6kernel13GemmUniversalIN4cute5tupleIJiiiiEEENS1_10collective13CollectiveMmaINS1_37MainloopSm90TmaGmmaWarpSpecializedFP8ILi37ENS5_IJNS4_1CILi1EEENSA_ILi8EEESB_EEENS1_32KernelTmaWarpSpecializedPingpongEEENS5_IJNSA_ILi64EEENSA_ILi128EEENSA_ILi32EEEEEENS_12float_e5m2_tENS5_IJlSB_lEEESK_SL_NS4_8TiledMMAINS4_8MMA_AtomIJNS4_4SM904GMMA31MMA_64x128x32_F32E5M2E5M2_SS_TNILNSP_7ScaleInE1ELSR_1EEEEEENS4_6LayoutINS5_IJSB_SB_SB_EEENS5_IJNSA_ILi0EEESW_SW_EEEEENS5_IJNS4_10UnderscoreESZ_SZ_EEEEENS4_23SM90_TMA_LOAD_MULTICASTENS4_14ComposedLayoutINS4_7SwizzleILi1ELi4ELi3EEENS4_18smem_ptr_flag_bitsILi8EEENSU_INS5_IJSC_SI_EEENS5_IJSI_SB_EEEEEEEvNS4_8identityENS4_13SM90_TMA_LOADES1B_vS1C_EENS_8epilogue10collective6detail29Sm90TmaWarpSpecializedAdapterINS1G_15DefaultEpilogueISK_SL_SL_NS1F_6thread17LinearCombinationISK_Li1EffLNS1K_9ScaleType4KindE0ELNS_15FloatRoundStyleE2ESK_EENS1_15EpilogueDefaultEEEEEvvEEEEvNT_6ParamsE,@function
        .size           _ZN7cutlass13device_kernelINS_4gemm6kernel13GemmUniversalIN4cute5tupleIJiiiiEEENS1_10collective13CollectiveMmaINS1_37MainloopSm90TmaGmmaWarpSpecializedFP8ILi37ENS5_IJNS4_1CILi1EEENSA_ILi8EEESB_EEENS1_32KernelTmaWarpSpecializedPingpongEEENS5_IJNSA_ILi64EEENSA_ILi128EEENSA_ILi32EEEEEENS_12float_e5m2_tENS5_IJlSB_lEEESK_SL_NS4_8TiledMMAINS4_8MMA_AtomIJNS4_4SM904GMMA31MMA_64x128x32_F32E5M2E5M2_SS_TNILNSP_7ScaleInE1ELSR_1EEEEEENS4_6LayoutINS5_IJSB_SB_SB_EEENS5_IJNSA_ILi0EEESW_SW_EEEEENS5_IJNS4_10UnderscoreESZ_SZ_EEEEENS4_23SM90_TMA_LOAD_MULTICASTENS4_14ComposedLayoutINS4_7SwizzleILi1ELi4ELi3EEENS4_18smem_ptr_flag_bitsILi8EEENSU_INS5_IJSC_SI_EEENS5_IJSI_SB_EEEEEEEvNS4_8identityENS4_13SM90_TMA_LOADES1B_vS1C_EENS_8epilogue10collective6detail29Sm90TmaWarpSpecializedAdapterINS1G_15DefaultEpilogueISK_SL_SL_NS1F_6thread17LinearCombinationISK_Li1EffLNS1K_9ScaleType4KindE0ELNS_15FloatRoundStyleE2ESK_EENS1_15EpilogueDefaultEEEEEvvEEEEvNT_6ParamsE,(.L_x_277 - _ZN7cutlass13device_kernelINS_4gemm6kernel13GemmUniversalIN4cute5tupleIJiiiiEEENS1_10collective13CollectiveMmaINS1_37MainloopSm90TmaGmmaWarpSpecializedFP8ILi37ENS5_IJNS4_1CILi1EEENSA_ILi8EEESB_EEENS1_32KernelTmaWarpSpecializedPingpongEEENS5_IJNSA_ILi64EEENSA_ILi128EEENSA_ILi32EEEEEENS_12float_e5m2_tENS5_IJlSB_lEEESK_SL_NS4_8TiledMMAINS4_8MMA_AtomIJNS4_4SM904GMMA31MMA_64x128x32_F32E5M2E5M2_SS_TNILNSP_7ScaleInE1ELSR_1EEEEEENS4_6LayoutINS5_IJSB_SB_SB_EEENS5_IJNSA_ILi0EEESW_SW_EEEEENS5_IJNS4_10UnderscoreESZ_SZ_EEEEENS4_23SM90_TMA_LOAD_MULTICASTENS4_14ComposedLayoutINS4_7SwizzleILi1ELi4ELi3EEENS4_18smem_ptr_flag_bitsILi8EEENSU_INS5_IJSC_SI_EEENS5_IJSI_SB_EEEEEEEvNS4_8identityENS4_13SM90_TMA_LOADES1B_vS1C_EENS_8epilogue10collective6detail29Sm90TmaWarpSpecializedAdapterINS1G_15DefaultEpilogueISK_SL_SL_NS1F_6thread17LinearCombinationISK_Li1EffLNS1K_9ScaleType4KindE0ELNS_15FloatRoundStyleE2ESK_EENS1_15EpilogueDefaultEEEEEvvEEEEvNT_6ParamsE)
        .other          _ZN7cutlass13device_kernelINS_4gemm6kernel13GemmUniversalIN4cute5tupleIJiiiiEEENS1_10collective13CollectiveMmaINS1_37MainloopSm90TmaGmmaWarpSpecializedFP8ILi37ENS5_IJNS4_1CILi1EEENSA_ILi8EEESB_EEENS1_32KernelTmaWarpSpecializedPingpongEEENS5_IJNSA_ILi64EEENSA_ILi128EEENSA_ILi32EEEEEENS_12float_e5m2_tENS5_IJlSB_lEEESK_SL_NS4_8TiledMMAINS4_8MMA_AtomIJNS4_4SM904GMMA31MMA_64x128x32_F32E5M2E5M2_SS_TNILNSP_7ScaleInE1ELSR_1EEEEEENS4_6LayoutINS5_IJSB_SB_SB_EEENS5_IJNSA_ILi0EEESW_SW_EEEEENS5_IJNS4_10UnderscoreESZ_SZ_EEEEENS4_23SM90_TMA_LOAD_MULTICASTENS4_14ComposedLayoutINS4_7SwizzleILi1ELi4ELi3EEENS4_18smem_ptr_flag_bitsILi8EEENSU_INS5_IJSC_SI_EEENS5_IJSI_SB_EEEEEEEvNS4_8identityENS4_13SM90_TMA_LOADES1B_vS1C_EENS_8epilogue10collective6detail29Sm90TmaWarpSpecializedAdapterINS1G_15DefaultEpilogueISK_SL_SL_NS1F_6thread17LinearCombinationISK_Li1EffLNS1K_9ScaleType4KindE0ELNS_15FloatRoundStyleE2ESK_EENS1_15EpilogueDefaultEEEEEvvEEEEvNT_6ParamsE,@"STO_CUDA_ENTRY STV_DEFAULT"
_ZN7cutlass13device_kernelINS_4gemm6kernel13GemmUniversalIN4cute5tupleIJiiiiEEENS1_10collective13CollectiveMmaINS1_37MainloopSm90TmaGmmaWarpSpecializedFP8ILi37ENS5_IJNS4_1CILi1EEENSA_ILi8EEESB_EEENS1_32KernelTmaWarpSpecializedPingpongEEENS5_IJNSA_ILi64EEENSA_ILi128EEENSA_ILi32EEEEEENS_12float_e5m2_tENS5_IJlSB_lEEESK_SL_NS4_8TiledMMAINS4_8MMA_AtomIJNS4_4SM904GMMA31MMA_64x128x32_F32E5M2E5M2_SS_TNILNSP_7ScaleInE1ELSR_1EEEEEENS4_6LayoutINS5_IJSB_SB_SB_EEENS5_IJNSA_ILi0EEESW_SW_EEEEENS5_IJNS4_10UnderscoreESZ_SZ_EEEEENS4_23SM90_TMA_LOAD_MULTICASTENS4_14ComposedLayoutINS4_7SwizzleILi1ELi4ELi3EEENS4_18smem_ptr_flag_bitsILi8EEENSU_INS5_IJSC_SI_EEENS5_IJSI_SB_EEEEEEEvNS4_8identityENS4_13SM90_TMA_LOADES1B_vS1C_EENS_8epilogue10collective6detail29Sm90TmaWarpSpecializedAdapterINS1G_15DefaultEpilogueISK_SL_SL_NS1F_6thread17LinearCombinationISK_Li1EffLNS1K_9ScaleType4KindE0ELNS_15FloatRoundStyleE2ESK_EENS1_15EpilogueDefaultEEEEEvvEEEEvNT_6ParamsE:
[----:B------:R-:W-:Y:S01]  /*0000*/  LDC R1, c[0x0][0x28] ;  /* 0x00000a00ff017b82 */ /* 0x000fe20000000800 */
[----:B------:R-:W0:Y:S01]  /*0010*/  S2R R15, SR_TID.X ;  /* 0x00000000000f7919 */ /* 0x000e220000002100 */
[----:B------:R-:W-:Y:S01]  /*0020*/  ELECT P0, URZ, PT ;  /* 0x00000000003f782f */ /* 0x000fe20003800000 */
[----:B------:R-:W-:Y:S01]  /*0030*/  BSSY B0, `(.L_x_0) ;  /* 0x000000f000007945 */ /* 0x000fe20003800000 */
[--C-:B0-----:R-:W-:Y:S02]  /*0040*/  SHF.R.U32.HI R0, RZ, 0x5, R15.reuse ;  /* 0x00000005ff007819 */ /* 0x101fe4000001160f */
[----:B------:R-:W-:-:S03]  /*0050*/  SHF.R.U32.HI R5, RZ, 0x7, R15 ;  /* 0x00000007ff057819 */ /* 0x000fc6000001160f */
[----:B------:R-:W0:Y:S04]  /*0060*/  SHFL.IDX PT, R2, R0, RZ, 0x1f ;  /* 0x00001fff00027589 */ /* 0x000e2800000e0000 */
[----:B------:R1:W2:Y:S01]  /*0070*/  SHFL.IDX PT, R6, R5, RZ, 0x1f ;  /* 0x00001fff05067589 */ /* 0x0002a200000e0000 */
[----:B0-----:R-:W-:-:S13]  /*0080*/  ISETP.NE.OR P0, PT, R2, RZ, !P0 ;  /* 0x000000ff0200720c */ /* 0x001fda0004705670 */
[----:B-12---:R-:W-:Y:S05]  /*0090*/  @P0 BRA `(.L_x_1) ;  /* 0x0000000000200947 */ /* 0x006fea0003800000 */
[----:B------:R-:W-:Y:S02]  /*00a0*/  ULDC.64 UR4, c[0x0][0x198] ;  /* 0x0000660000047ab9 */ /* 0x000fe40000000a00 */
[----:B------:R-:W-:Y:S02]  /*00b0*/  UIADD3 UR6, UP0, UR4, 0xf0, URZ ;  /* 0x000000f004067890 */ /* 0x000fe4000ff1e03f */
[----:B------:R-:W-:Y:S02]  /*00c0*/  UIADD3 UR4, UP1, UR4, 0x1f0, URZ ;  /* 0x000001f004047890 */ /* 0x000fe4000ff3e03f */
[----:B------:R-:W-:Y:S02]  /*00d0*/  UIADD3.X UR7, URZ, UR5, URZ, UP0, !UPT ;  /* 0x000000053f077290 */ /* 0x000fe400087fe43f */
[----:B------:R-:W-:-:S07]  /*00e0*/  UIADD3.X UR5, URZ, UR5, URZ, UP1, !UPT ;  /* 0x000000053f057290 */ /* 0x000fce0008ffe43f */
[----:B------:R0:W-:Y:S02]  /*00f0*/  UTMACCTL.PF [UR6] ;  /* 0x00000000060079b9 */ /* 0x0001e40008040000 */
[----:B------:R0:W-:Y:S02]  /*0100*/  UTMACCTL.PF [UR4] ;  /* 0x00000000040079b9 */ /* 0x0001e40008040000 */
[----:B0-----:R-:W-:Y:S01]  /*0110*/  NOP ;  /* 0x0000000000007918 */ /* 0x001fe20000000000 */
.L_x_1:
[----:B------:R-:W-:Y:S05]  /*0120*/  BSYNC B0 ;  /* 0x0000000000007941 */ /* 0x000fea0003800000 */
.L_x_0:
[----:B------:R-:W0:Y:S01]  /*0130*/  SHFL.IDX PT, R7, R0, RZ, 0x1f ;  /* 0x00001fff00077589 */ /* 0x000e2200000e0000 */
[----:B------:R-:W-:Y:S02]  /*0140*/  SHF.R.S32.HI R4, RZ, 0x1f, R15 ;  /* 0x0000001fff047819 */ /* 0x000fe4000001140f */
[----:B0-----:R-:W-:-:S13]  /*0150*/  ISETP.NE.AND P0, PT, R7, RZ, PT ;  /* 0x000000ff0700720c */ /* 0x001fda0003f05270 */
[----:B------:R-:W-:Y:S05]  /*0160*/  @P0 BRA `(.L_x_2) ;  /* 0x00000004006c0947 */ /* 0x000fea0003800000 */
[----:B------:R-:W-:Y:S01]  /*0170*/  ELECT P0, URZ, PT ;  /* 0x00000000003f782f */ /* 0x000fe20003800000 */
[----:B------:R-:W-:-:S12]  /*0180*/  BSSY B0, `(.L_x_2) ;  /* 0x0000059000007945 */ /* 0x000fd80003800000 */
[----:B------:R-:W-:Y:S05]  /*0190*/  @!P0 BRA `(.L_x_3) ;  /* 0x00000004005c8947 */ /* 0x000fea0003800000 */
[----:B------:R-:W0:Y:S01]  /*01a0*/  S2UR UR8, SR_CgaCtaId ;  /* 0x00000000000879c3 */ /* 0x000e220000008800 */
[----:B------:R-:W-:Y:S01]  /*01b0*/  UMOV UR4, 0x400 ;  /* 0x0000040000047882 */ /* 0x000fe20000000000 */
[----:B------:R-:W-:Y:S01]  /*01c0*/  UMOV UR5, 0x1 ;  /* 0x0000000100057882 */ /* 0x000fe20000000000 */
[----:B------:R-:W-:Y:S02]  /*01d0*/  UMOV UR6, 0x8 ;  /* 0x0000000800067882 */ /* 0x000fe40000000000 */
[----:B------:R-:W-:-:S04]  /*01e0*/  UIADD3 UR6, -UR6, 0x100000, URZ ;  /* 0x0010000006067890 */ /* 0x000fc8000fffe13f */
[----:B------:R-:W-:Y:S02]  /*01f0*/  USHF.L.U32 UR7, UR6, 0xb, URZ ;  /* 0x0000000b06077899 */ /* 0x000fe4000800063f */
[----:B------:R-:W-:Y:S02]  /*0200*/  USHF.L.U32 UR6, UR6, 0x1, URZ ;  /* 0x0000000106067899 */ /* 0x000fe4000800063f */
[----:B0-----:R-:W-:Y:S02]  /*0210*/  ULEA UR8, UR8, UR4, 0x18 ;  /* 0x0000000408087291 */ /* 0x001fe4000f8ec03f */
[----:B------:R-:W-:-:S04]  /*0220*/  UIADD3 UR4, -UR5, 0x100000, URZ ;  /* 0x0010000005047890 */ /* 0x000fc8000fffe13f */
[----:B------:R-:W-:Y:S02]  /*0230*/  USHF.L.U32 UR5, UR4, 0xb, URZ ;  /* 0x0000000b04057899 */ /* 0x000fe4000800063f */
[----:B------:R-:W-:Y:S01]  /*0240*/  USHF.L.U32 UR4, UR4, 0x1, URZ ;  /* 0x0000000104047899 */ /* 0x000fe2000800063f */
[----:B------:R-:W0:Y:S11]  /*0250*/  FENCE.VIEW.ASYNC.S ;  /* 0x00000000000073c6 */ /* 0x000e360000000000 */
[----:B0-----:R0:W1:Y:S01]  /*0260*/  SYNCS.EXCH.64 URZ, [UR8], UR4 ;  /* 0x00000004083f75b2 */ /* 0x0010620008000100 */
[----:B------:R0:W2:Y:S01]  /*0270*/  SYNCS.EXCH.64 URZ, [UR8+0x128], UR6 ;  /* 0x00012806083f75b2 */ /* 0x0000a20008000100 */
[----:B------:R0:W3:Y:S01]  /*0280*/  SYNCS.EXCH.64 URZ, [UR8+0x8], UR4 ;  /* 0x00000804083f75b2 */ /* 0x0000e20008000100 */
[----:B------:R0:W4:Y:S01]  /*0290*/  SYNCS.EXCH.64 URZ, [UR8+0x130], UR6 ;  /* 0x00013006083f75b2 */ /* 0x0001220008000100 */
[----:B------:R0:W0:Y:S01]  /*02a0*/  SYNCS.EXCH.64 URZ, [UR8+0x10], UR4 ;  /* 0x00001004083f75b2 */ /* 0x0000220008000100 */
        /* <DEDUP_REMOVED lines=69> */
[----:B-1234-:R-:W-:Y:S01]  /*0700*/  NOP ;  /* 0x0000000000007918 */ /* 0x01efe20000000000 */
.L_x_3:
[----:B0-----:R-:W-:Y:S05]  /*0710*/  BSYNC B0 ;  /* 0x0000000000007941 */ /* 0x001fea0003800000 */
.L_x_2:
[----:B------:R-:W0:Y:S01]  /*0720*/  SHFL.IDX PT, R9, R0, RZ, 0x1f ;  /* 0x00001fff00097589 */ /* 0x000e2200000e0000 */
[----:B------:R-:W-:Y:S01]  /*0730*/  LEA.HI R4, R4, R15, RZ, 0x7 ;  /* 0x0000000f04047211 */ /* 0x000fe200078f38ff */
[----:B------:R-:W1:Y:S01]  /*0740*/  S2UR UR13, SR_CTAID.X ;  /* 0x00000000000d79c3 */ /* 0x000e620000002500 */
[----:B------:R-:W-:Y:S01]  /*0750*/  ELECT P0, URZ, PT ;  /* 0x00000000003f782f */ /* 0x000fe20003800000 */
[----:B------:R2:W3:Y:S01]  /*0760*/  SHFL.IDX PT, R8, R0, RZ, 0x1f ;  /* 0x00001fff00087589 */ /* 0x0004e200000e0000 */
[----:B------:R-:W-:Y:S02]  /*0770*/  LOP3.LUT R4, R4, 0xffffff80, RZ, 0xc0, !PT ;  /* 0xffffff8004047812 */ /* 0x000fe400078ec0ff */
[----:B------:R-:W-:Y:S01]  /*0780*/  ELECT P1, URZ, PT ;  /* 0x00000000003f782f */ /* 0x000fe20003820000 */
[----:B------:R-:W-:Y:S01]  /*0790*/  NOP ;  /* 0x0000000000007918 */ /* 0x000fe20000000000 */
[----:B------:R-:W4:Y:S01]  /*07a0*/  S2R R16, SR_CTAID.Y ;  /* 0x0000000000107919 */ /* 0x000f220000002600 */
[----:B------:R-:W-:Y:S01]  /*07b0*/  ULDC UR4, c[0x0][0x150] ;  /* 0x0000540000047ab9 */ /* 0x000fe20000000800 */
[----:B------:R-:W-:Y:S01]  /*07c0*/  IMAD.IADD R14, R15, 0x1, -R4 ;  /* 0x000000010f0e7824 */ /* 0x000fe200078e0a04 */
[----:B------:R-:W5:Y:S01]  /*07d0*/  LDC R10, c[0x0][0x140] ;  /* 0x00005000ff0a7b82 */ /* 0x000f620000000800 */
[----:B------:R4:W4:Y:S01]  /*07e0*/  SHFL.IDX PT, R11, R5, RZ, 0x1f ;  /* 0x00001fff050b7589 */ /* 0x00092200000e0000 */
[----:B--2---:R-:W-:Y:S01]  /*07f0*/  SHF.R.S32.HI R0, RZ, 0x1f, R7 ;  /* 0x0000001fff007819 */ /* 0x004fe20000011407 */
[----:B------:R-:W-:Y:S01]  /*0800*/  UMOV UR12, 0x80 ;  /* 0x00000080000c7882 */ /* 0x000fe20000000000 */
[----:B------:R-:W-:Y:S01]  /*0810*/  SHF.R.S32.HI R23, RZ, 0x1f, R14 ;  /* 0x0000001fff177819 */ /* 0x000fe2000001140e */
[----:B------:R-:W-:Y:S01]  /*0820*/  NOP ;  /* 0x0000000000007918 */ /* 0x000fe20000000000 */
[----:B------:R-:W-:Y:S01]  /*0830*/  LEA.HI R0, R0, R7, RZ, 0x2 ;  /* 0x0000000700007211 */ /* 0x000fe200078f10ff */
[----:B------:R-:W-:Y:S01]  /*0840*/  VIADD R40, R6, 0xffffffff ;  /* 0xffffffff06287836 */ /* 0x000fe20000000000 */
[----:B------:R-:W-:Y:S01]  /*0850*/  LEA.HI R3, R23, R14, RZ, 0x3 ;  /* 0x0000000e17037211 */ /* 0x000fe200078f18ff */
[----:B------:R-:W2:Y:S01]  /*0860*/  LDC R25, c[0x0][0x148] ;  /* 0x00005200ff197b82 */ /* 0x000ea20000000800 */
[----:B------:R-:W-:-:S02]  /*0870*/  LOP3.LUT R0, R0, 0x3ffffffc, RZ, 0xc0, !PT ;  /* 0x3ffffffc00007812 */ /* 0x000fc400078ec0ff */
[--C-:B------:R-:W-:Y:S02]  /*0880*/  SHF.R.S32.HI R4, RZ, 0x3, R3.reuse ;  /* 0x00000003ff047819 */ /* 0x100fe40000011403 */
[----:B0-----:R-:W-:Y:S01]  /*0890*/  ISETP.NE.OR P0, PT, R9, RZ, !P0 ;  /* 0x000000ff0900720c */ /* 0x001fe20004705670 */
[----:B------:R-:W-:Y:S01]  /*08a0*/  IMAD.IADD R0, R7, 0x1, -R0 ;  /* 0x0000000107007824 */ /* 0x000fe200078e0a00 */
[----:B------:R-:W-:Y:S02]  /*08b0*/  SHF.R.S32.HI R3, RZ, 0x1f, R3 ;  /* 0x0000001fff037819 */ /* 0x000fe40000011403 */
[----:B---3--:R-:W-:Y:S02]  /*08c0*/  ISETP.NE.OR P1, PT, R8, RZ, !P1 ;  /* 0x000000ff0800720c */ /* 0x008fe40004f25670 */
[----:B------:R-:W-:Y:S01]  /*08d0*/  LEA.HI R3, R3, R4, RZ, 0x2 ;  /* 0x0000000403037211 */ /* 0x000fe200078f10ff */
[----:B------:R-:W0:Y:S01]  /*08e0*/  LDC R8, c[0x0][0x144] ;  /* 0x00005100ff087b82 */ /* 0x000e220000000800 */
[----:B------:R-:W-:-:S02]  /*08f0*/  ISETP.GE.U32.AND P5, PT, R40, 0x2, PT ;  /* 0x000000022800780c */ /* 0x000fc40003fa6070 */
[----:B------:R-:W-:Y:S02]  /*0900*/  LOP3.LUT R9, R3, 0xfffffffc, RZ, 0xc0, !PT ;  /* 0xfffffffc03097812 */ /* 0x000fe400078ec0ff */
[----:B------:R-:W-:Y:S01]  /*0910*/  SHF.R.S32.HI R3, RZ, 0x1f, R2 ;  /* 0x0000001fff037819 */ /* 0x000fe20000011402 */
[----:B------:R-:W-:Y:S01]  /*0920*/  VOTEU.ALL UP0, P0 ;  /* 0x00000000003f7886 */ /* 0x000fe20000000000 */
[----:B-----5:R-:W-:Y:S01]  /*0930*/  ISETP.EQ.U32.AND P4, PT, R10, 0x1, PT ;  /* 0x000000010a00780c */ /* 0x020fe20003f82070 */
[----:B------:R-:W-:Y:S01]  /*0940*/  IMAD.IADD R9, R4, 0x1, -R9 ;  /* 0x0000000104097824 */ /* 0x000fe200078e0a09 */
[----:B-1----:R-:W-:Y:S01]  /*0950*/  I2FP.F32.U32 R4, UR13 ;  /* 0x0000000d00047c45 */ /* 0x002fe20008201000 */
[----:B------:R-:W-:Y:S01]  /*0960*/  VOTEU.ALL UP1, P1 ;  /* 0x00000000003f7886 */ /* 0x000fe20000820000 */
[----:B------:R-:W1:Y:S01]  /*0970*/  @!UP0 S2UR UR7, SR_CgaCtaId ;  /* 0x00000000000789c3 */ /* 0x000e620000008800 */
[----:B----4-:R-:W-:Y:S01]  /*0980*/  I2FP.F32.U32 R5, R16 ;  /* 0x0000001000057245 */ /* 0x010fe20000201000 */
[----:B------:R-:W-:-:S02]  /*0990*/  IMAD R0, R0, 0x4, R9 ;  /* 0x0000000400007824 */ /* 0x000fc400078e0209 */
[----:B------:R-:W-:Y:S01]  /*09a0*/  FMUL R4, R4, UR4 ;  /* 0x0000000404047c20 */ /* 0x000fe20008400000 */
[----:B------:R-:W-:Y:S01]  /*09b0*/  ULDC UR4, c[0x0][0x154] ;  /* 0x0000550000047ab9 */ /* 0x000fe20000000800 */
[----:B------:R-:W-:Y:S01]  /*09c0*/  LEA.HI R3, R3, R2, RZ, 0x2 ;  /* 0x0000000203037211 */ /* 0x000fe200078f10ff */
[----:B------:R-:W-:Y:S01]  /*09d0*/  FMUL R5, R5, UR4 ;  /* 0x0000000405057c20 */ /* 0x000fe20008400000 */
[----:B------:R-:W-:Y:S01]  /*09e0*/  UMOV UR4, 0x20 ;  /* 0x0000002000047882 */ /* 0x000fe20000000000 */
[----:B------:R-:W3:Y:S01]  /*09f0*/  @!UP1 S2UR UR10, SR_CgaCtaId ;  /* 0x00000000000a99c3 */ /* 0x000ee20000008800 */
[----:B------:R-:W4:Y:S01]  /*0a00*/  F2I.U32.TRUNC.NTZ R4, R4 ;  /* 0x0000000400047305 */ /* 0x000f22000020f000 */
[----:B------:R-:W-:Y:S01]  /*0a10*/  LOP3.LUT R3, R3, 0xfffffffc, RZ, 0xc0, !PT ;  /* 0xfffffffc03037812 */ /* 0x000fe200078ec0ff */
[----:B------:R-:W-:Y:S01]  /*0a20*/  @!UP0 UMOV UR6, 0x400 ;  /* 0x0000040000068882 */ /* 0x000fe20000000000 */
[----:B------:R-:W-:-:S04]  /*0a30*/  @!UP0 UIADD3 UR4, -UR4, 0x100000, URZ ;  /* 0x0010000004048890 */ /* 0x000fc8000fffe13f */
[----:B------:R-:W-:Y:S02]  /*0a40*/  @!UP0 USHF.L.U32 UR5, UR4, 0xb, URZ ;  /* 0x0000000b04058899 */ /* 0x000fe4000800063f */
[----:B------:R-:W-:Y:S01]  /*0a50*/  @!UP0 USHF.L.U32 UR4, UR4, 0x1, URZ ;  /* 0x0000000104048899 */ /* 0x000fe2000800063f */
[----:B------:R-:W-:Y:S01]  /*0a60*/  R2UR UR11, R11 ;  /* 0x000000000b0b72ca */ /* 0x000fe200000e0000 */
[----:B------:R-:W-:Y:S01]  /*0a70*/  @!UP1 UMOV UR9, 0x400 ;  /* 0x0000040000099882 */ /* 0x000fe20000000000 */
[----:B------:R-:W-:Y:S01]  /*0a80*/  IMAD.IADD R22, R2, 0x1, -R3 ;  /* 0x0000000102167824 */ /* 0x000fe200078e0a03 */
[----:B------:R-:W-:Y:S01]  /*0a90*/  VOTEU.ALL UP2, P1 ;  /* 0x00000000003f7886 */ /* 0x000fe20000840000 */
[----:B------:R-:W5:Y:S01]  /*0aa0*/  F2I.U32.TRUNC.NTZ R5, R5 ;  /* 0x0000000500057305 */ /* 0x000f62000020f000 */
[----:B------:R-:W-:Y:S01]  /*0ab0*/  IMAD.SHL.U32 R3, R0, 0x4, RZ ;  /* 0x0000000400037824 */ /* 0x000fe200078e00ff */
[----:B------:R-:W-:Y:S01]  /*0ac0*/  VOTEU.ALL UP3, P1 ;  /* 0x00000000003f7886 */ /* 0x000fe20000860000 */
[----:B------:R-:W-:Y:S01]  /*0ad0*/  VOTEU.ALL UP4, P1 ;  /* 0x00000000003f7886 */ /* 0x000fe20000880000 */
[----:B------:R-:W-:Y:S01]  /*0ae0*/  VOTEU.ALL UP5, P1 ;  /* 0x00000000003f7886 */ /* 0x000fe200008a0000 */
[----:B------:R-:W-:Y:S01]  /*0af0*/  ISETP.NE.AND P1, PT, R22, 0x3, PT ;  /* 0x000000031600780c */ /* 0x000fe20003f25270 */
[----:B-1----:R-:W-:Y:S01]  /*0b00*/  @!UP0 ULEA UR8, UR7, UR6, 0x18 ;  /* 0x0000000607088291 */ /* 0x002fe2000f8ec03f */
[----:B------:R-:W-:Y:S01]  /*0b10*/  LOP3.LUT R10, R0, 0xc, R3, 0x78, !PT ;  /* 0x0000000c000a7812 */ /* 0x000fe200078e7803 */
[----:B------:R-:W-:-:S04]  /*0b20*/  @!UP1 UIADD3 UR6, -UR12, 0x100000, URZ ;  /* 0x001000000c069890 */ /* 0x000fc8000fffe13f */
[----:B------:R-:W-:Y:S02]  /*0b30*/  @!UP1 USHF.L.U32 UR7, UR6, 0xb, URZ ;  /* 0x0000000b06079899 */ /* 0x000fe4000800063f */
[----:B------:R-:W-:Y:S01]  /*0b40*/  @!UP1 USHF.L.U32 UR6, UR6, 0x1, URZ ;  /* 0x0000000106069899 */ /* 0x000fe2000800063f */
[----:B----4-:R-:W-:Y:S01]  /*0b50*/  IMAD.MOV R7, RZ, RZ, -R4 ;  /* 0x000000ffff077224 */ /* 0x010fe200078e0a04 */
[----:B------:R-:W-:Y:S01]  /*0b60*/  VOTEU.ALL UP0, P0 ;  /* 0x00000000003f7886 */ /* 0x000fe20000000000 */
[----:B------:R-:W-:Y:S02]  /*0b70*/  ISETP.EQ.OR P1, PT, R22, RZ, !P1 ;  /* 0x000000ff1600720c */ /* 0x000fe40004f22670 */
[----:B0-----:R-:W-:Y:S01]  /*0b80*/  IMAD R24, R8, R7, UR13 ;  /* 0x0000000d08187e24 */ /* 0x001fe2000f8e0207 */
[----:B---3--:R-:W-:Y:S01]  /*0b90*/  @!UP1 ULEA UR9, UR10, UR9, 0x18 ;  /* 0x000000090a099291 */ /* 0x008fe2000f8ec03f */
[----:B-----5:R-:W-:Y:S01]  /*0ba0*/  IMAD.MOV R26, RZ, RZ, -R5 ;  /* 0x000000ffff1a7224 */ /* 0x020fe200078e0a05 */
[----:B------:R-:W-:Y:S01]  /*0bb0*/  VOTEU.ALL UP1, P0 ;  /* 0x00000000003f7886 */ /* 0x000fe20000020000 */
[----:B------:R-:W-:Y:S01]  /*0bc0*/  LOP3.LUT P0, RZ, R14, 0x7, RZ, 0xc0, !PT ;  /* 0x000000070eff7812 */ /* 0x000fe2000780c0ff */
[----:B------:R-:W0:Y:S02]  /*0bd0*/  FENCE.VIEW.ASYNC.S ;  /* 0x00000000000073c6 */ /* 0x000e240000000000 */
[----:B0-----:R0:W1:Y:S01]  /*0be0*/  @!UP0 SYNCS.EXCH.64 URZ, [UR8+0x280], UR4 ;  /* 0x00028004083f85b2 */ /* 0x0010620008000100 */
[----:B--2---:R-:W-:Y:S01]  /*0bf0*/  IMAD R3, R25, R26, R16 ;  /* 0x0000001a19037224 */ /* 0x004fe200078e0210 */
[----:B------:R-:W-:-:S02]  /*0c00*/  ISETP.EQ.AND P1, PT, R6, RZ, P1 ;  /* 0x000000ff0600720c */ /* 0x000fc40000f22270 */
[----:B------:R-:W-:Y:S02]  /*0c10*/  ISETP.LT.U32.AND P0, PT, R10, 0x8, !P0 ;  /* 0x000000080a00780c */ /* 0x000fe40004701070 */
[----:B------:R-:W-:Y:S02]  /*0c20*/  ISETP.NE.AND P3, PT, R3, R10, PT ;  /* 0x0000000a0300720c */ /* 0x000fe40003f65270 */
[----:B------:R-:W-:Y:S02]  /*0c30*/  SEL R7, RZ, 0x1, !P1 ;  /* 0x00000001ff077807 */ /* 0x000fe40004800000 */
[----:B------:R-:W-:Y:S02]  /*0c40*/  ISETP.EQ.OR P3, PT, R24, RZ, !P3 ;  /* 0x000000ff1800720c */ /* 0x000fe40005f62670 */
[----:B------:R-:W-:Y:S02]  /*0c50*/  ISETP.NE.AND P2, PT, R6, RZ, PT ;  /* 0x000000ff0600720c */ /* 0x000fe40003f45270 */
[----:B------:R-:W-:Y:S01]  /*0c60*/  PLOP3.LUT P0, PT, P0, P3, PT, 0x80, 0x0 ;  /* 0x000000000000781c */ /* 0x000fe20000707070 */
[----:B------:R0:W2:Y:S01]  /*0c70*/  @!UP1 SYNCS.EXCH.64 URZ, [UR8+0x288], UR4 ;  /* 0x00028804083f95b2 */ /* 0x0000a20008000100 */
[----:B------:R-:W-:Y:S01]  /*0c80*/  NOP ;  /* 0x0000000000007918 */ /* 0x000fe20000000000 */
[----:B------:R-:W-:Y:S01]  /*0c90*/  SEL R7, R7, 0x2, P5 ;  /* 0x0000000207077807 */ /* 0x000fe20002800000 */
[----:B------:R0:W3:Y:S01]  /*0ca0*/  @!UP2 SYNCS.EXCH.64 URZ, [UR9+0x260], UR6 ;  /* 0x00026006093fa5b2 */ /* 0x0000e20008000100 */
[----:B------:R0:W4:Y:S01]  /*0cb0*/  @!UP3 SYNCS.EXCH.64 URZ, [UR9+0x268], UR6 ;  /* 0x00026806093fb5b2 */ /* 0x0001220008000100 */
[----:B------:R0:W0:Y:S01]  /*0cc0*/  @!UP4 SYNCS.EXCH.64 URZ, [UR9+0x270], UR6 ;  /* 0x00027006093fc5b2 */ /* 0x0000220008000100 */
[----:B------:R0:W0:Y:S01]  /*0cd0*/  @!UP5 SYNCS.EXCH.64 URZ, [UR9+0x278], UR6 ;  /* 0x00027806093fd5b2 */ /* 0x0000220008000100 */
[----:B------:R-:W-:Y:S01]  /*0ce0*/  NOP ;  /* 0x0000000000007918 */ /* 0x000fe20000000000 */
[----:B------:R-:W-:Y:S05]  /*0cf0*/  @!P4 BRA `(.L_x_4) ;  /* 0x000000000008c947 */ /* 0x000fea0003800000 */
[----:B01234-:R-:W-:Y:S01]  /*0d00*/  UCGABAR_ARV ;  /* 0x00000000000079c7 */ /* 0x01ffe20008000000 */
[----:B------:R-:W-:Y:S05]  /*0d10*/  BRA `(.L_x_5) ;  /* 0x0000000000047947 */ /* 0x000fea0003800000 */
.L_x_4:
[----:B01234-:R-:W-:Y:S01]  /*0d20*/  NOP ;  /* 0x0000000000007918 */ /* 0x01ffe20000000000 */
.L_x_5:
[----:B------:R-:W-:Y:S01]  /*0d30*/  ULDC.64 UR4, c[0x0][0x598] ;  /* 0x0001660000047ab9 */ /* 0x000fe20000000a00 */
[----:B------:R-:W-:Y:S01]  /*0d40*/  ULDC.64 UR20, c[0x0][0x208] ;  /* 0x0000820000147ab9 */ /* 0x000fe20000000a00 */
[----:B------:R-:W-:-:S04]  /*0d50*/  ISETP.NE.U32.AND P1, PT, RZ, UR4, PT ;  /* 0x00000004ff007c0c */ /* 0x000fc8000bf25070 */
[----:B------:R-:W-:-:S13]  /*0d60*/  ISETP.NE.AND.EX P1, PT, RZ, UR5, PT, P1 ;  /* 0x00000005ff007c0c */ /* 0x000fda000bf25310 */
[----:B------:R-:W-:Y:S05]  /*0d70*/  @!P1 BRA `(.L_x_6) ;  /* 0x00000000001c9947 */ /* 0x000fea0003800000 */
[----:B------:R-:W0:Y:S02]  /*0d80*/  LDC.64 R2, c[0x0][0x598] ;  /* 0x00016600ff027b82 */ /* 0x000e240000000a00 */
[----:B0-----:R-:W2:Y:S02]  /*0d90*/  LDG.E.64 R2, desc[UR20][R2.64] ;  /* 0x0000001402027981 */ /* 0x001ea4000c1e1b00 */
[----:B--2---:R-:W-:-:S04]  /*0da0*/  ISETP.NE.U32.AND P1, PT, R2, RZ, PT ;  /* 0x000000ff0200720c */ /* 0x004fc80003f25070 */
[----:B------:R-:W-:-:S13]  /*0db0*/  ISETP.NE.AND.EX P1, PT, R3, RZ, PT, P1 ;  /* 0x000000ff0300720c */ /* 0x000fda0003f25310 */
[----:B------:R-:W-:Y:S05]  /*0dc0*/  @!P1 BRA `(.L_x_6) ;  /* 0x0000000000089947 */ /* 0x000fea0003800000 */
[----:B------:R0:W5:Y:S01]  /*0dd0*/  LD.E R11, desc[UR20][R2.64] ;  /* 0x00000014020b7980 */ /* 0x000162000c101900 */
[----:B------:R-:W-:Y:S05]  /*0de0*/  BRA `(.L_x_7) ;  /* 0x0000000000207947 */ /* 0x000fea0003800000 */
.L_x_6:
[----:B------:R-:W-:Y:S02]  /*0df0*/  ULDC.64 UR4, c[0x0][0x588] ;  /* 0x0001620000047ab9 */ /* 0x000fe40000000a00 */
[----:B------:R-:W-:-:S04]  /*0e00*/  ISETP.NE.U32.AND P1, PT, RZ, UR4, PT ;  /* 0x00000004ff007c0c */ /* 0x000fc8000bf25070 */
[----:B------:R-:W-:-:S13]  /*0e10*/  ISETP.NE.AND.EX P1, PT, RZ, UR5, PT, P1 ;  /* 0x00000005ff007c0c */ /* 0x000fda000bf25310 */
[----:B------:R-:W-:Y:S05]  /*0e20*/  @!P1 BRA `(.L_x_8) ;  /* 0x00000000000c9947 */ /* 0x000fea0003800000 */
[----:B------:R-:W0:Y:S02]  /*0e30*/  LDC.64 R2, c[0x0][0x588] ;  /* 0x00016200ff027b82 */ /* 0x000e240000000a00 */
[----:B0-----:R1:W5:Y:S01]  /*0e40*/  LDG.E R11, desc[UR20][R2.64] ;  /* 0x00000014020b7981 */ /* 0x001362000c1e1900 */
[----:B------:R-:W-:Y:S05]  /*0e50*/  BRA `(.L_x_7) ;  /* 0x0000000000047947 */ /* 0x000fea0003800000 */
.L_x_8:
[----:B------:R-:W2:Y:S02]  /*0e60*/  LDC R11, c[0x0][0x580] ;  /* 0x00016000ff0b7b82 */ /* 0x000ea40000000800 */
.L_x_7:
[----:B------:R-:W-:Y:S02]  /*0e70*/  ULDC.64 UR4, c[0x0][0x5a0] ;  /* 0x0001680000047ab9 */ /* 0x000fe40000000a00 */
[----:B------:R-:W-:-:S04]  /*0e80*/  ISETP.NE.U32.AND P1, PT, RZ, UR4, PT ;  /* 0x00000004ff007c0c */ /* 0x000fc8000bf25070 */
[----:B------:R-:W-:-:S13]  /*0e90*/  ISETP.NE.AND.EX P1, PT, RZ, UR5, PT, P1 ;  /* 0x00000005ff007c0c */ /* 0x000fda000bf25310 */
[----:B------:R-:W-:Y:S05]  /*0ea0*/  @!P1 BRA `(.L_x_9) ;  /* 0x00000000001c9947 */ /* 0x000fea0003800000 */
[----:B01----:R-:W0:Y:S02]  /*0eb0*/  LDC.64 R2, c[0x0][0x5a0] ;  /* 0x00016800ff027b82 */ /* 0x003e240000000a00 */
[----:B0-----:R-:W3:Y:S02]  /*0ec0*/  LDG.E.64 R2, desc[UR20][R2.64] ;  /* 0x0000001402027981 */ /* 0x001ee4000c1e1b00 */
[----:B---3--:R-:W-:-:S04]  /*0ed0*/  ISETP.NE.U32.AND P1, PT, R2, RZ, PT ;  /* 0x000000ff0200720c */ /* 0x008fc80003f25070 */
[----:B------:R-:W-:-:S13]  /*0ee0*/  ISETP.NE.AND.EX P1, PT, R3, RZ, PT, P1 ;  /* 0x000000ff0300720c */ /* 0x000fda0003f25310 */
[----:B------:R-:W-:Y:S05]  /*0ef0*/  @!P1 BRA `(.L_x_9) ;  /* 0x0000000000089947 */ /* 0x000fea0003800000 */
[----:B------:R0:W5:Y:S01]  /*0f00*/  LD.E R12, desc[UR20][R2.64] ;  /* 0x00000014020c7980 */ /* 0x000162000c101900 */
[----:B------:R-:W-:Y:S05]  /*0f10*/  BRA `(.L_x_10) ;  /* 0x0000000000207947 */ /* 0x000fea0003800000 */
.L_x_9:
[----:B------:R-:W-:Y:S02]  /*0f20*/  ULDC.64 UR4, c[0x0][0x590] ;  /* 0x0001640000047ab9 */ /* 0x000fe40000000a00 */
[----:B------:R-:W-:-:S04]  /*0f30*/  ISETP.NE.U32.AND P1, PT, RZ, UR4, PT ;  /* 0x00000004ff007c0c */ /* 0x000fc8000bf25070 */
[----:B------:R-:W-:-:S13]  /*0f40*/  ISETP.NE.AND.EX P1, PT, RZ, UR5, PT, P1 ;  /* 0x00000005ff007c0c */ /* 0x000fda000bf25310 */
[----:B------:R-:W-:Y:S05]  /*0f50*/  @!P1 BRA `(.L_x_11) ;  /* 0x00000000000c9947 */ /* 0x000fea0003800000 */
[----:B------:R-:W3:Y:S02]  /*0f60*/  LDC.64 R12, c[0x0][0x590] ;  /* 0x00016400ff0c7b82 */ /* 0x000ee40000000a00 */
[----:B---3--:R3:W5:Y:S01]  /*0f70*/  LDG.E R12, desc[UR20][R12.64] ;  /* 0x000000140c0c7981 */ /* 0x008762000c1e1900 */
[----:B------:R-:W-:Y:S05]  /*0f80*/  BRA `(.L_x_10) ;  /* 0x0000000000047947 */ /* 0x000fea0003800000 */
.L_x_11:
[----:B------:R-:W4:Y:S02]  /*0f90*/  LDC R12, c[0x0][0x584] ;  /* 0x00016100ff0c7b82 */ /* 0x000f240000000800 */
.L_x_10:
[----:B------:R-:W1:Y:S01]  /*0fa0*/  LDC R0, c[0x0][0x65c] ;  /* 0x00019700ff007b82 */ /* 0x000e620000000800 */
[----:B------:R-:W-:Y:S01]  /*0fb0*/  ULDC UR8, c[0x0][0x28c] ;  /* 0x0000a30000087ab9 */ /* 0x000fe20000000800 */
[----:B------:R-:W-:Y:S01]  /*0fc0*/  ISETP.NE.AND P1, PT, R6, 0x2, PT ;  /* 0x000000020600780c */ /* 0x000fe20003f25270 */
[----:B------:R-:W-:Y:S01]  /*0fd0*/  UIADD3 UR8, UR8, 0x1f, URZ ;  /* 0x0000001f08087890 */ /* 0x000fe2000fffe03f */
[----:B------:R-:W-:Y:S01]  /*0fe0*/  IMAD.U32 R4, RZ, RZ, UR13 ;  /* 0x0000000dff047e24 */ /* 0x000fe2000f8e00ff */
[----:B------:R-:W-:Y:S01]  /*0ff0*/  UMOV UR5, URZ ;  /* 0x0000003f00057c82 */ /* 0x000fe20008000000 */
[----:B------:R-:W-:Y:S01]  /*1000*/  UMOV UR4, URZ ;  /* 0x0000003f00047c82 */ /* 0x000fe20008000000 */
[----:B------:R-:W-:-:S04]  /*1010*/  USHF.R.S32.HI UR9, URZ, 0x1f, UR8 ;  /* 0x0000001f3f097899 */ /* 0x000fc80008011408 */
[----:B------:R-:W-:Y:S01]  /*1020*/  ULEA.HI UR9, UR9, UR8, URZ, 0x5 ;  /* 0x0000000809097291 */ /* 0x000fe2000f8f283f */
[----:B-1----:R-:W-:-:S13]  /*1030*/  ISETP.NE.AND P3, PT, R0, 0x1, PT ;  /* 0x000000010000780c */ /* 0x002fda0003f65270 */
[----:B0-----:R-:W0:Y:S01]  /*1040*/  @P3 LDC R3, c[0x0][0x10] ;  /* 0x00000400ff033b82 */ /* 0x001e220000000800 */
[----:B------:R-:W-:Y:S02]  /*1050*/  @P3 IMAD.MOV.U32 R17, RZ, RZ, RZ ;  /* 0x000000ffff113224 */ /* 0x000fe400078e00ff */
[----:B------:R-:W-:-:S05]  /*1060*/  @P3 IMAD.MOV.U32 R5, RZ, RZ, RZ ;  /* 0x000000ffff053224 */ /* 0x000fca00078e00ff */
[----:B------:R-:W1:Y:S01]  /*1070*/  @!P3 LDC R9, c[0x0][0xc] ;  /* 0x00000300ff09bb82 */ /* 0x000e620000000800 */
[----:B------:R-:W-:Y:S01]  /*1080*/  ULDC UR6, c[0x0][0xc] ;  /* 0x0000030000067ab9 */ /* 0x000fe20000000800 */
[----:B------:R-:W-:Y:S02]  /*1090*/  ULDC UR7, c[0x0][0x10] ;  /* 0x0000040000077ab9 */ /* 0x000fe40000000800 */
[----:B------:R-:W-:-:S04]  /*10a0*/  UIMAD.WIDE.U32 UR6, UR6, UR7, URZ ;  /* 0x00000007060672a5 */ /* 0x000fc8000f8e003f */
[----:B------:R-:W3:Y:S01]  /*10b0*/  LDC R8, c[0x0][0x14] ;  /* 0x00000500ff087b82 */ /* 0x000ee20000000800 */
[----:B0-----:R-:W-:Y:S01]  /*10c0*/  @P3 IMAD.WIDE.U32 R2, R3, UR13, R16 ;  /* 0x0000000d03023c25 */ /* 0x001fe2000f8e0010 */
[----:B------:R-:W-:-:S03]  /*10d0*/  USHF.R.S32.HI UR13, URZ, 0x5, UR9 ;  /* 0x000000053f0d7899 */ /* 0x000fc60008011409 */
[----:B------:R-:W-:Y:S02]  /*10e0*/  @P3 IMAD.IADD R3, R3, 0x1, R5 ;  /* 0x0000000103033824 */ /* 0x000fe400078e0205 */
[----:B------:R-:W-:Y:S02]  /*10f0*/  IMAD.MOV.U32 R5, RZ, RZ, RZ ;  /* 0x000000ffff057224 */ /* 0x000fe400078e00ff */
[----:B-1----:R-:W-:-:S04]  /*1100*/  @!P3 IMAD.WIDE.U32 R4, R16, R9, R4 ;  /* 0x000000091004b225 */ /* 0x002fc800078e0004 */
[----:B------:R-:W-:Y:S02]  /*1110*/  @!P3 IMAD.MOV.U32 R2, RZ, RZ, R4 ;  /* 0x000000ffff02b224 */ /* 0x000fe400078e0004 */
[C---:B---3--:R-:W-:Y:S02]  /*1120*/  IMAD R13, R8.reuse, UR7, RZ ;  /* 0x00000007080d7c24 */ /* 0x048fe4000f8e02ff */
[----:B------:R-:W-:Y:S01]  /*1130*/  IMAD.WIDE.U32 R8, R8, UR6, RZ ;  /* 0x0000000608087c25 */ /* 0x000fe2000f8e00ff */
[----:B------:R-:W-:-:S03]  /*1140*/  ULDC.64 UR6, c[0x0][0x650] ;  /* 0x0001940000067ab9 */ /* 0x000fc60000000a00 */
[----:B------:R-:W-:Y:S02]  /*1150*/  @!P3 IMAD.MOV.U32 R3, RZ, RZ, R5 ;  /* 0x000000ffff03b224 */ /* 0x000fe400078e0005 */
[----:B------:R-:W-:Y:S01]  /*1160*/  IMAD.IADD R0, R9, 0x1, R13 ;  /* 0x0000000109007824 */ /* 0x000fe200078e020d */
[----:B------:R-:W-:Y:S06]  /*1170*/  @P1 BRA `(.L_x_12) ;  /* 0x0000000000281947 */ /* 0x000fec0003800000 */
[----:B------:R-:W-:Y:S01]  /*1180*/  UIMAD.WIDE.U32 UR4, UR13, -0x45306eb3, URZ ;  /* 0xbacf914d0d0478a5 */ /* 0x000fe2000f8e003f */
[----:B------:R-:W-:Y:S01]  /*1190*/  IADD3 R2, P1, R2, R8, RZ ;  /* 0x0000000802027210 */ /* 0x000fe20007f3e0ff */
[----:B------:R-:W-:Y:S02]  /*11a0*/  UISETP.GE.U32.AND UP0, UPT, UR13, 0x25, UPT ;  /* 0x000000250d00788c */ /* 0x000fe4000bf06070 */
[----:B------:R-:W-:Y:S02]  /*11b0*/  UIADD3 UR4, -UR5, UR13, URZ ;  /* 0x0000000d05047290 */ /* 0x000fe4000fffe13f */
[----:B------:R-:W-:Y:S02]  /*11c0*/  IMAD.X R3, R0, 0x1, R3, P1 ;  /* 0x0000000100037824 */ /* 0x000fe400008e0603 */
[----:B------:R-:W-:-:S04]  /*11d0*/  ULEA.HI UR4, UR4, UR5, URZ, 0x1f ;  /* 0x0000000504047291 */ /* 0x000fc8000f8ff83f */
[----:B------:R-:W-:-:S03]  /*11e0*/  USHF.R.U32.HI UR5, URZ, 0x5, UR4 ;  /* 0x000000053f057899 */ /* 0x000fc60008011604 */
[----:B------:R-:W-:Y:S01]  /*11f0*/  UMOV UR4, URZ ;  /* 0x0000003f00047c82 */ /* 0x000fe20008000000 */
[----:B------:R-:W-:Y:S02]  /*1200*/  @UP0 ULOP3.LUT UR4, UR5, 0x1, URZ, 0xc0, !UPT ;  /* 0x0000000105040892 */ /* 0x000fe4000f8ec03f */
[----:B------:R-:W-:-:S12]  /*1210*/  UIMAD UR5, UR5, -0x25, UR13 ;  /* 0xffffffdb050578a4 */ /* 0x000fd8000f8e020d */
.L_x_12:
[----:B------:R-:W-:Y:S01]  /*1220*/  ISETP.GE.U32.AND P1, PT, R2, UR6, PT ;  /* 0x0000000602007c0c */ /* 0x000fe2000bf26070 */
[----:B------:R-:W-:Y:S01]  /*1230*/  IMAD.MOV.U32 R6, RZ, RZ, -0x1 ;  /* 0xffffffffff067424 */ /* 0x000fe200078e00ff */
[----:B------:R-:W-:Y:S01]  /*1240*/  PRMT R13, RZ, 0x7610, R13 ;  /* 0x00007610ff0d7816 */ /* 0x000fe2000000000d */
[----:B------:R-:W-:Y:S01]  /*1250*/  IMAD.MOV.U32 R5, RZ, RZ, -0x1 ;  /* 0xffffffffff057424 */ /* 0x000fe200078e00ff */
[----:B------:R-:W-:Y:S01]  /*1260*/  ISETP.GE.U32.AND.EX P1, PT, R3, UR7, PT, P1 ;  /* 0x0000000703007c0c */ /* 0x000fe2000bf26110 */
[----:B------:R-:W-:-:S12]  /*1270*/  IMAD.MOV.U32 R4, RZ, RZ, -0x1 ;  /* 0xffffffffff047424 */ /* 0x000fd800078e00ff */
[----:B------:R-:W-:Y:S05]  /*1280*/  @P1 BRA `(.L_x_13) ;  /* 0x0000000400241947 */ /* 0x000fea0003800000 */
[----:B------:R-:W0:Y:S01]  /*1290*/  LDC.64 R28, c[0x0][0x628] ;  /* 0x00018a00ff1c7b82 */ /* 0x000e220000000a00 */
[----:B------:R-:W-:Y:S02]  /*12a0*/  IMAD.MOV.U32 R4, RZ, RZ, R2 ;  /* 0x000000ffff047224 */ /* 0x000fe400078e0002 */
[----:B------:R-:W-:-:S05]  /*12b0*/  IMAD.MOV.U32 R5, RZ, RZ, R3 ;  /* 0x000000ffff057224 */ /* 0x000fca00078e0003 */
[----:B------:R-:W1:Y:S08]  /*12c0*/  LDC R6, c[0x0][0x630] ;  /* 0x00018c00ff067b82 */ /* 0x000e700000000800 */
[----:B------:R-:W3:Y:S01]  /*12d0*/  LDC.64 R30, c[0x0][0x620] ;  /* 0x00018800ff1e7b82 */ /* 0x000ee20000000a00 */
[----:B0-----:R-:W-:-:S04]  /*12e0*/  ISETP.NE.U32.AND P1, PT, R28, RZ, PT ;  /* 0x000000ff1c00720c */ /* 0x001fc80003f25070 */
[----:B------:R-:W-:-:S13]  /*12f0*/  ISETP.NE.AND.EX P1, PT, R29, RZ, PT, P1 ;  /* 0x000000ff1d00720c */ /* 0x000fda0003f25310 */
[----:B-1-3--:R-:W-:Y:S05]  /*1300*/  @!P1 BRA `(.L_x_14) ;  /* 0x0000000000289947 */ /* 0x00afea0003800000 */
[----:B------:R-:W0:Y:S02]  /*1310*/  LDC R13, c[0x0][0x634] ;  /* 0x00018d00ff0d7b82 */ /* 0x000e240000000800 */
[----:B0-----:R-:W-:-:S05]  /*1320*/  IADD3 R13, P1, R2, R13, RZ ;  /* 0x0000000d020d7210 */ /* 0x001fca0007f3e0ff */
[----:B------:R-:W-:-:S04]  /*1330*/  IMAD.X R27, RZ, RZ, R3, P1 ;  /* 0x000000ffff1b7224 */ /* 0x000fc800008e0603 */
[----:B------:R-:W-:-:S04]  /*1340*/  IMAD.WIDE.U32 R4, R27, R28, RZ ;  /* 0x0000001c1b047225 */ /* 0x000fc800078e00ff */
[----:B------:R-:W-:-:S04]  /*1350*/  IMAD.WIDE.U32 R18, P1, R13, R29, R4 ;  /* 0x0000001d0d127225 */ /* 0x000fc80007820004 */
[----:B------:R-:W-:-:S04]  /*1360*/  IMAD.WIDE.U32 R4, R13, R28, RZ ;  /* 0x0000001c0d047225 */ /* 0x000fc800078e00ff */
[----:B------:R-:W-:Y:S01]  /*1370*/  IMAD.X R21, RZ, RZ, RZ, P1 ;  /* 0x000000ffff157224 */ /* 0x000fe200008e06ff */
[----:B------:R-:W-:Y:S01]  /*1380*/  IADD3 RZ, P1, R5, R18, RZ ;  /* 0x0000001205ff7210 */ /* 0x000fe20007f3e0ff */
[----:B------:R-:W-:-:S04]  /*1390*/  IMAD.MOV.U32 R20, RZ, RZ, R19 ;  /* 0x000000ffff147224 */ /* 0x000fc800078e0013 */
[----:B------:R-:W-:-:S08]  /*13a0*/  IMAD.WIDE.U32.X R4, R27, R29, R20, P1 ;  /* 0x0000001d1b047225 */ /* 0x000fd000008e0414 */
.L_x_14:
[----:B------:R-:W0:Y:S01]  /*13b0*/  LDC.64 R32, c[0x0][0x640] ;  /* 0x00019000ff207b82 */ /* 0x000e220000000a00 */
[-CC-:B------:R-:W-:Y:S01]  /*13c0*/  SHF.R.U64 R37, R4, R6.reuse, R5.reuse ;  /* 0x0000000604257219 */ /* 0x180fe20000001205 */
[----:B------:R-:W-:Y:S01]  /*13d0*/  IMAD.MOV.U32 R35, RZ, RZ, 0x1 ;  /* 0x00000001ff237424 */ /* 0x000fe200078e00ff */
[----:B------:R-:W-:Y:S02]  /*13e0*/  SHF.R.U32.HI R4, RZ, R6, R5 ;  /* 0x00000006ff047219 */ /* 0x000fe40000011605 */
[----:B------:R-:W-:-:S03]  /*13f0*/  IADD3 R13, P1, RZ, -R37, RZ ;  /* 0x80000025ff0d7210 */ /* 0x000fc60007f3e0ff */
[----:B------:R-:W1:Y:S02]  /*1400*/  LDC R18, c[0x0][0x618] ;  /* 0x00018600ff127b82 */ /* 0x000e640000000800 */
[----:B------:R-:W-:-:S04]  /*1410*/  IMAD.X R5, RZ, RZ, ~R4, P1 ;  /* 0x000000ffff057224 */ /* 0x000fc800008e0e04 */
[-C--:B------:R-:W-:Y:S02]  /*1420*/  IMAD R6, R5, R30.reuse, RZ ;  /* 0x0000001e05067224 */ /* 0x080fe400078e02ff */
[----:B------:R-:W3:Y:S01]  /*1430*/  LDC R19, c[0x0][0x608] ;  /* 0x00018200ff137b82 */ /* 0x000ee20000000800 */
[----:B------:R-:W-:-:S04]  /*1440*/  IMAD.WIDE.U32 R4, R13, R30, R2 ;  /* 0x0000001e0d047225 */ /* 0x000fc800078e0002 */
[----:B------:R-:W-:-:S03]  /*1450*/  IMAD R13, R13, R31, R6 ;  /* 0x0000001f0d0d7224 */ /* 0x000fc600078e0206 */
[----:B------:R-:W2:Y:S01]  /*1460*/  LDC R28, c[0x0][0x658] ;  /* 0x00019600ff1c7b82 */ /* 0x000ea20000000800 */
[----:B------:R-:W-:Y:S01]  /*1470*/  IMAD.IADD R5, R5, 0x1, R13 ;  /* 0x0000000105057824 */ /* 0x000fe200078e020d */
[----:B0-----:R-:W-:Y:S01]  /*1480*/  ISETP.NE.U32.AND P1, PT, R32, RZ, PT ;  /* 0x000000ff2000720c */ /* 0x001fe20003f25070 */
[----:B------:R-:W-:-:S03]  /*1490*/  IMAD.MOV.U32 R13, RZ, RZ, -0x1 ;  /* 0xffffffffff0d7424 */ /* 0x000fc600078e00ff */
[----:B------:R-:W-:Y:S02]  /*14a0*/  ISETP.NE.AND.EX P1, PT, R33, RZ, PT, P1 ;  /* 0x000000ff2100720c */ /* 0x000fe40003f25310 */
[----:B------:R-:W0:Y:S01]  /*14b0*/  LDC R31, c[0x0][0x600] ;  /* 0x00018000ff1f7b82 */ /* 0x000e220000000800 */
[-CC-:B-1----:R-:W-:Y:S02]  /*14c0*/  SHF.R.U64 R29, R4, R18.reuse, R5.reuse ;  /* 0x00000012041d7219 */ /* 0x182fe40000001205 */
[----:B------:R-:W-:-:S05]  /*14d0*/  SHF.R.U32.HI R4, RZ, R18, R5 ;  /* 0x00000012ff047219 */ /* 0x000fca0000011605 */
[----:B------:R-:W1:Y:S01]  /*14e0*/  LDC R30, c[0x0][0x648] ;  /* 0x00019200ff1e7b82 */ /* 0x000e620000000800 */
[-CC-:B---3--:R-:W-:Y:S02]  /*14f0*/  SHF.R.U64 R39, R29, R19.reuse, R4.reuse ;  /* 0x000000131d277219 */ /* 0x188fe40000001204 */
[----:B------:R-:W-:-:S05]  /*1500*/  SHF.R.U32.HI R5, RZ, R19, R4 ;  /* 0x00000013ff057219 */ /* 0x000fca0000011604 */
[----:B------:R-:W3:Y:S01]  /*1510*/  LDC R34, c[0x0][0x638] ;  /* 0x00018e00ff227b82 */ /* 0x000ee20000000800 */
[-C--:B--2---:R-:W-:Y:S02]  /*1520*/  SHF.L.U32 R4, R13, R28.reuse, RZ ;  /* 0x0000001c0d047219 */ /* 0x084fe400000006ff */
[--C-:B------:R-:W-:Y:S02]  /*1530*/  SHF.R.U64 R38, R39, R28, R5.reuse ;  /* 0x0000001c27267219 */ /* 0x100fe40000001205 */
[----:B------:R-:W-:Y:S02]  /*1540*/  LOP3.LUT R6, RZ, R4, RZ, 0x33, !PT ;  /* 0x00000004ff067212 */ /* 0x000fe400078e33ff */
[----:B------:R-:W-:Y:S01]  /*1550*/  SHF.R.U32.HI R5, RZ, R28, R5 ;  /* 0x0000001cff057219 */ /* 0x000fe20000011605 */
[----:B------:R-:W2:Y:S01]  /*1560*/  LDC R36, c[0x0][0x610] ;  /* 0x00018400ff247b82 */ /* 0x000ea20000000800 */
[----:B------:R-:W-:Y:S01]  /*1570*/  IMAD.MOV.U32 R4, RZ, RZ, R38 ;  /* 0x000000ffff047224 */ /* 0x000fe200078e0026 */
[----:B------:R-:W-:Y:S06]  /*1580*/  @!P1 BRA `(.L_x_15) ;  /* 0x0000000000289947 */ /* 0x000fec0003800000 */
[----:B------:R-:W4:Y:S02]  /*1590*/  LDC R13, c[0x0][0x64c] ;  /* 0x00019300ff0d7b82 */ /* 0x000f240000000800 */
[----:B----4-:R-:W-:-:S05]  /*15a0*/  IADD3 R13, P1, R38, R13, RZ ;  /* 0x0000000d260d7210 */ /* 0x010fca0007f3e0ff */
        /* <DEDUP_REMOVED lines=8> */
.L_x_15:
[----:B-1----:R-:W-:Y:S01]  /*1630*/  SHF.R.U64 R13, R4, R30, R5 ;  /* 0x0000001e040d7219 */ /* 0x002fe20000001205 */
[----:B------:R-:W-:Y:S01]  /*1640*/  @P3 IMAD R24, R25, R26, R16 ;  /* 0x0000001a19183224 */ /* 0x000fe200078e0210 */
[----:B------:R-:W-:Y:S01]  /*1650*/  LOP3.LUT R5, R39, R6, RZ, 0xc0, !PT ;  /* 0x0000000627057212 */ /* 0x000fe200078ec0ff */
[----:B0-----:R-:W-:Y:S01]  /*1660*/  VIADD R6, R31, 0xffffffff ;  /* 0xffffffff1f067836 */ /* 0x001fe20000000000 */
[----:B------:R-:W-:Y:S01]  /*1670*/  SHF.L.U32 R4, R35, R28, RZ ;  /* 0x0000001c23047219 */ /* 0x000fe200000006ff */
[----:B------:R-:W-:-:S03]  /*1680*/  IMAD.MOV R17, RZ, RZ, -R13 ;  /* 0x000000ffff117224 */ /* 0x000fc600078e0a0d */
[----:B------:R-:W-:Y:S01]  /*1690*/  LOP3.LUT R29, R29, R6, RZ, 0xc0, !PT ;  /* 0x000000061d1d7212 */ /* 0x000fe200078ec0ff */
[----:B------:R-:W-:Y:S02]  /*16a0*/  IMAD R5, R4, R13, R5 ;  /* 0x0000000d04057224 */ /* 0x000fe400078e0205 */
[----:B---3--:R-:W-:Y:S02]  /*16b0*/  IMAD R4, R17, R34, R38 ;  /* 0x0000002211047224 */ /* 0x008fe400078e0226 */
[----:B--2---:R-:W-:Y:S02]  /*16c0*/  IMAD R6, R5, R36, R24 ;  /* 0x0000002405067224 */ /* 0x004fe400078e0218 */
[----:B------:R-:W-:Y:S02]  /*16d0*/  IMAD R17, R4, R31, R29 ;  /* 0x0000001f04117224 */ /* 0x000fe400078e021d */
[----:B------:R-:W-:Y:S02]  /*16e0*/  IMAD.MOV.U32 R13, RZ, RZ, 0x1 ;  /* 0x00000001ff0d7424 */ /* 0x000fe400078e00ff */
[----:B------:R-:W-:Y:S01]  /*16f0*/  IMAD.MOV.U32 R4, RZ, RZ, R37 ;  /* 0x000000ffff047224 */ /* 0x000fe200078e0025 */
[----:B------:R-:W-:-:S02]  /*1700*/  SEL R5, R17, R6, !P3 ;  /* 0x0000000611057207 */ /* 0x000fc40005800000 */
[----:B------:R-:W-:-:S07]  /*1710*/  SEL R6, R6, R17, !P3 ;  /* 0x0000001106067207 */ /* 0x000fce0005800000 */
.L_x_13:
[----:B------:R-:W-:Y:S05]  /*1720*/  @!P4 BRA `(.L_x_16) ;  /* 0x00000000000cc947 */ /* 0x000fea0003800000 */
[----:B------:R-:W-:Y:S01]  /*1730*/  UCGABAR_WAIT ;  /* 0x0000000000007dc7 */ /* 0x000fe20008000000 */
[----:B------:R-:W-:Y:S01]  /*1740*/  CCTL.IVALL ;  /* 0x00000000ff00798f */ /* 0x000fe20002000000 */
[----:B------:R-:W-:Y:S05]  /*1750*/  BRA `(.L_x_17) ;  /* 0x0000000000047947 */ /* 0x000fea0003800000 */
.L_x_16:
[----:B------:R-:W-:Y:S06]  /*1760*/  BAR.SYNC.DEFER_BLOCKING 0x0 ;  /* 0x0000000000007b1d */ /* 0x000fec0000010000 */
.L_x_17:
[----:B------:R-:W-:Y:S05]  /*1770*/  @!P2 BRA `(.L_x_18) ;  /* 0x0000006c004ca947 */ /* 0x000fea0003800000 */
[----:B------:R-:W-:-:S13]  /*1780*/  ISETP.GT.U32.AND P1, PT, R40, 0x1, PT ;  /* 0x000000012800780c */ /* 0x000fda0003f24070 */
[----:B------:R-:W-:Y:S05]  /*1790*/  @P1 EXIT ;  /* 0x000000000000194d */ /* 0x000fea0003800000 */
.L_x_19:
[----:B------:R-:W-:-:S08]  /*17a0*/  NOP ;  /* 0x0000000000007918 */ /* 0x000fd00000000000 */
[----:B------:R-:W0:Y:S02]  /*17b0*/  USETMAXREG.TRY_ALLOC.CTAPOOL UP0, 0xe8 ;  /* 0x000000e8000079c8 */ /* 0x000e240008000600 */
[----:B0-----:R-:W-:-:S13]  /*17c0*/  PLOP3.LUT P1, PT, PT, PT, UP0, 0x80, 0x0 ;  /* 0x000000000000781c */ /* 0x001fda0003f2f008 */
[----:B------:R-:W-:Y:S05]  /*17d0*/  @!P1 BRA `(.L_x_19) ;  /* 0xfffffffc00f09947 */ /* 0x000fea000383ffff */
[----:B------:R-:W-:-:S13]  /*17e0*/  LOP3.LUT P1, RZ, R13, 0xff, RZ, 0xc0, !PT ;  /* 0x000000ff0dff7812 */ /* 0x000fda000782c0ff */
[----:B------:R-:W-:Y:S05]  /*17f0*/  @!P1 EXIT ;  /* 0x000000000000994d */ /* 0x000fea0003800000 */
[----:B------:R-:W0:Y:S01]  /*1800*/  S2UR UR6, SR_CgaCtaId ;  /* 0x00000000000679c3 */ /* 0x000e220000008800 */
[CC--:B------:R-:W-:Y:S01]  /*1810*/  LEA.HI R13, R23.reuse, R14.reuse, RZ, 0x2 ;  /* 0x0000000e170d7211 */ /* 0x0c0fe200078f10ff */
[----:B------:R-:W-:Y:S01]  /*1820*/  UIADD3 UR7, UR11, -0x1, URZ ;  /* 0xffffffff0b077890 */ /* 0x000fe2000fffe03f */
[----:B------:R-:W-:Y:S01]  /*1830*/  LEA.HI R23, R23, R14, RZ, 0x5 ;  /* 0x0000000e17177211 */ /* 0x000fe200078f28ff */
[----:B------:R-:W-:Y:S01]  /*1840*/  UMOV UR9, 0x400 ;  /* 0x0000040000097882 */ /* 0x000fe20000000000 */
[--C-:B------:R-:W-:Y:S01]  /*1850*/  SHF.R.S32.HI R16, RZ, 0x2, R13.reuse ;  /* 0x00000002ff107819 */ /* 0x100fe2000001140d */
[----:B------:R-:W-:Y:S01]  /*1860*/  UISETP.LT.AND UP0, UPT, UR13, 0x1, UPT ;  /* 0x000000010d00788c */ /* 0x000fe2000bf01270 */
[----:B------:R-:W-:Y:S01]  /*1870*/  SHF.R.S32.HI R15, RZ, 0x1f, R13 ;  /* 0x0000001fff0f7819 */ /* 0x000fe2000001140d */
[----:B------:R-:W-:Y:S01]  /*1880*/  USHF.L.U32 UR15, UR13, 0x1, URZ ;  /* 0x000000010d0f7899 */ /* 0x000fe2000800063f */
[----:B------:R-:W-:Y:S01]  /*1890*/  SHF.R.S32.HI R23, RZ, 0x5, R23 ;  /* 0x00000005ff177819 */ /* 0x000fe20000011417 */
[----:B------:R-:W-:Y:S01]  /*18a0*/  USEL UR10, UR13, 0x1, UP0 ;  /* 0x000000010d0a7887 */ /* 0x000fe20008000000 */
[----:B------:R-:W-:Y:S01]  /*18b0*/  LEA.HI R15, R15, R16, RZ, 0x3 ;  /* 0x000000100f0f7211 */ /* 0x000fe200078f18ff */
[----:B------:R-:W-:Y:S01]  /*18c0*/  UISETP.NE.AND UP0, UPT, UR7, URZ, UPT ;  /* 0x0000003f0700728c */ /* 0x000fe2000bf05270 */
[----:B------:R-:W-:Y:S01]  /*18d0*/  LOP3.LUT R13, R13, 0xfffffffc, RZ, 0xc0, !PT ;  /* 0xfffffffc0d0d7812 */ /* 0x000fe200078ec0ff */
[----:B------:R-:W-:Y:S01]  /*18e0*/  UIADD3 UR10, -UR10, UR13, URZ ;  /* 0x0000000d0a0a7290 */ /* 0x000fe2000fffe13f */
[----:B------:R-:W-:-:S02]  /*18f0*/  LOP3.LUT R15, R15, 0xfffffff8, RZ, 0xc0, !PT ;  /* 0xfffffff80f0f7812 */ /* 0x000fc400078ec0ff */
[----:B------:R-:W-:Y:S01]  /*1900*/  LOP3.LUT R149, R7, 0x1, RZ, 0xfc, !PT ;  /* 0x0000000107957812 */ /* 0x000fe200078efcff */
[----:B------:R-:W-:Y:S02]  /*1910*/  IMAD.IADD R13, R14, 0x1, -R13 ;  /* 0x000000010e0d7824 */ /* 0x000fe400078e0a0d */
[----:B------:R-:W-:Y:S01]  /*1920*/  IMAD.IADD R16, R16, 0x1, -R15 ;  /* 0x0000000110107824 */ /* 0x000fe200078e0a0f */
[----:B0-----:R-:W-:-:S04]  /*1930*/  ULEA UR9, UR6, UR9, 0x18 ;  /* 0x0000000906097291 */ /* 0x001fc8000f8ec03f */
[--C-:B------:R-:W-:Y:S01]  /*1940*/  SHF.R.S32.HI R17, RZ, 0x1f, R16.reuse ;  /* 0x0000001fff117819 */ /* 0x100fe20000011410 */
[----:B------:R-:W-:Y:S01]  /*1950*/  USHF.L.U32 UR6, UR7, 0x3, URZ ;  /* 0x0000000307067899 */ /* 0x000fe2000800063f */
[C-C-:B------:R-:W-:Y:S01]  /*1960*/  IMAD R18, R23.reuse, -0x10, -R16.reuse ;  /* 0xfffffff017127824 */ /* 0x140fe200078e0a10 */
[----:B------:R-:W-:Y:S02]  /*1970*/  USEL UR7, URZ, 0x1, UP0 ;  /* 0x000000013f077887 */ /* 0x000fe40008000000 */
[----:B------:R-:W-:Y:S01]  /*1980*/  ULOP3.LUT UR6, UR6, 0x8, URZ, 0xc0, !UPT ;  /* 0x0000000806067892 */ /* 0x000fe2000f8ec03f */
[----:B------:R-:W-:Y:S01]  /*1990*/  IMAD.WIDE R14, R23, 0x10, R16 ;  /* 0x00000010170e7825 */ /* 0x000fe200078e0210 */
[----:B------:R-:W-:Y:S02]  /*19a0*/  UIADD3 UR22, UR9, 0x260, URZ ;  /* 0x0000026009167890 */ /* 0x000fe4000fffe03f */
[----:B------:R-:W-:Y:S01]  /*19b0*/  ULOP3.LUT UR23, UR6, 0x8, URZ, 0x3c, !UPT ;  /* 0x0000000806177892 */ /* 0x000fe2000f8e3c3f */
[----:B------:R-:W-:Y:S01]  /*19c0*/  IMAD.U32 R150, RZ, RZ, UR7 ;  /* 0x00000007ff967e24 */ /* 0x000fe2000f8e00ff */
[----:B------:R-:W-:-:S02]  /*19d0*/  ULOP3.LUT UR12, UR6, 0x18, URZ, 0x3c, !UPT ;  /* 0x00000018060c7892 */ /* 0x000fc4000f8e3c3f */
[----:B------:R-:W-:Y:S01]  /*19e0*/  ULEA UR11, UR11, UR22, 0x3 ;  /* 0x000000160b0b7291 */ /* 0x000fe2000f8e183f */
[----:B------:R-:W-:Y:S02]  /*19f0*/  ULDC UR6, c[0x0][0x284] ;  /* 0x0000a10000067ab9 */ /* 0x000fe40000000800 */
[----:B------:R-:W-:-:S09]  /*1a00*/  VIADD R16, R18, UR6 ;  /* 0x0000000612107c36 */ /* 0x000fd20008000000 */
.L_x_176:
[----:B------:R-:W-:Y:S01]  /*1a10*/  SHF.L.U32 R17, R150, 0x1f, RZ ;  /* 0x0000001f96117819 */ /* 0x000fe200000006ff */
[----:B------:R-:W0:Y:S01]  /*1a20*/  LDC R18, c[0x0][0x28c] ;  /* 0x0000a300ff127b82 */ /* 0x000e220000000800 */
[----:B------:R-:W-:Y:S01]  /*1a30*/  UMOV UR6, URZ ;  /* 0x0000003f00067c82 */ /* 0x000fe20008000000 */
[----:B------:R-:W-:Y:S01]  /*1a40*/  UMOV UR14, UR5 ;  /* 0x00000005000e7c82 */ /* 0x000fe20008000000 */
[----:B-1----:R-:W1:Y:S01]  /*1a50*/  SYNCS.PHASECHK.TRANS64.TRYWAIT P1, [UR11+-0x8], R17 ;  /* 0xfffff811ff0075a7 */ /* 0x002e62000802014b */
[----:B0-----:R-:W-:Y:S01]  /*1a60*/  ISETP.GE.AND P2, PT, R18, 0x1, PT ;  /* 0x000000011200780c */ /* 0x001fe20003f46270 */
[----:B-1-34-:R-:W-:-:S12]  /*1a70*/  @!P1 BRA `(.L_x_20) ;  /* 0x0000008c00349947 */ /* 0x01afd80003800000 */
.L_x_231:
[----:B------:R-:W-:Y:S01]  /*1a80*/  UMOV UR7, URZ ;  /* 0x0000003f00077c82 */ /* 0x000fe20008000000 */
[----:B------:R-:W-:Y:S01]  /*1a90*/  UMOV UR8, URZ ;  /* 0x0000003f00087c82 */ /* 0x000fe20008000000 */
[----:B------:R-:W-:Y:S02]  /*1aa0*/  CS2R R88, SRZ ;  /* 0x0000000000587805 */ /* 0x000fe4000001ff00 */
[----:B------:R-:W-:Y:S01]  /*1ab0*/  CS2R R22, SRZ ;  /* 0x0000000000167805 */ /* 0x000fe2000001ff00 */
[----:B0-----:R-:W-:Y:S01]  /*1ac0*/  IMAD.MOV.U32 R17, RZ, RZ, RZ ;  /* 0x000000ffff117224 */ /* 0x001fe200078e00ff */
[----:B------:R-:W-:Y:S02]  /*1ad0*/  CS2R R90, SRZ ;  /* 0x00000000005a7805 */ /* 0x000fe4000001ff00 */
[----:B------:R-:W-:Y:S02]  /*1ae0*/  CS2R R92, SRZ ;  /* 0x00000000005c7805 */ /* 0x000fe4000001ff00 */
[----:B------:R-:W-:-:S02]  /*1af0*/  CS2R R94, SRZ ;  /* 0x00000000005e7805 */ /* 0x000fc4000001ff00 */
[----:B------:R-:W-:Y:S02]  /*1b00*/  CS2R R96, SRZ ;  /* 0x0000000000607805 */ /* 0x000fe4000001ff00 */
[----:B------:R-:W-:Y:S02]  /*1b10*/  CS2R R98, SRZ ;  /* 0x0000000000627805 */ /* 0x000fe4000001ff00 */
[----:B------:R-:W-:Y:S02]  /*1b20*/  CS2R R100, SRZ ;  /* 0x0000000000647805 */ /* 0x000fe4000001ff00 */
        /* <DEDUP_REMOVED lines=22> */
[----:B------:R-:W-:Y:S01]  /*1c90*/  CS2R R146, SRZ ;  /* 0x0000000000927805 */ /* 0x000fe2000001ff00 */
[----:B------:R-:W-:Y:S01]  /*1ca0*/  IMAD.MOV.U32 R148, RZ, RZ, RZ ;  /* 0x000000ffff947224 */ /* 0x000fe200078e00ff */
[----:B------:R-:W-:Y:S01]  /*1cb0*/  CS2R R24, SRZ ;  /* 0x0000000000187805 */ /* 0x000fe2000001ff00 */
[----:B------:R-:W-:Y:S01]  /*1cc0*/  IMAD.U32 R151, RZ, RZ, UR4 ;  /* 0x00000004ff977e24 */ /* 0x000fe2000f8e00ff */
        /* <DEDUP_REMOVED lines=30> */
[----:B------:R-:W-:Y:S01]  /*1eb0*/  CS2R R86, SRZ ;  /* 0x0000000000567805 */ /* 0x000fe2000001ff00 */
[----:B------:R-:W-:Y:S06]  /*1ec0*/  @!P2 BRA `(.L_x_21) ;  /* 0x000000080028a947 */ /* 0x000fec0003800000 */
[----:B------:R-:W-:-:S13]  /*1ed0*/  ISETP.NE.AND P2, PT, R149, 0x3, PT ;  /* 0x000000039500780c */ /* 0x000fda0003f45270 */
[----:B------:R-:W-:Y:S05]  /*1ee0*/  @!P2 BRA `(.L_x_22) ;  /* 0x000000000004a947 */ /* 0x000fea0003800000 */
[----:B------:R-:W-:Y:S01]  /*1ef0*/  BPT.TRAP 0x1 ;  /* 0x000000040000795c */ /* 0x000fe20000300000 */
.L_x_22:
[----:B------:R-:W-:Y:S01]  /*1f00*/  ULEA UR6, UR5, UR9, 0x3 ;  /* 0x0000000905067291 */ /* 0x000fe2000f8e183f */
[----:B------:R-:W-:-:S05]  /*1f10*/  IMAD.U32 R17, RZ, RZ, UR4 ;  /* 0x00000004ff117e24 */ /* 0x000fca000f8e00ff */
[----:B------:R-:W-:-:S04]  /*1f20*/  SHF.L.U32 R17, R17, 0x1f, RZ ;  /* 0x0000001f11117819 */ /* 0x000fc800000006ff */
[----:B------:R0:W1:Y:S01]  /*1f30*/  SYNCS.PHASECHK.TRANS64.TRYWAIT P1, [UR6], R17 ;  /* 0x00000011ff0075a7 */ /* 0x0000620008020146 */
[----:B------:R-:W-:Y:S05]  /*1f40*/  @!P2 BRA `(.L_x_23) ;  /* 0x000000000004a947 */ /* 0x000fea0003800000 */
[----:B------:R-:W-:Y:S01]  /*1f50*/  BPT.TRAP 0x1 ;  /* 0x000000040000795c */ /* 0x000fe20000300000 */
.L_x_23:
[----:B-1----:R-:W-:Y:S05]  /*1f60*/  @P1 BRA `(.L_x_24) ;  /* 0x0000000000081947 */ /* 0x002fea0003800000 */
[----:B------:R-:W1:Y:S02]  /*1f70*/  SYNCS.PHASECHK.TRANS64.TRYWAIT P1, [UR6], R17 ;  /* 0x00000011ff0075a7 */ /* 0x000e640008020146 */
[----:B-1----:R-:W-:Y:S05]  /*1f80*/  @!P1 BRA `(.L_x_25) ;  /* 0x0000008800089947 */ /* 0x002fea0003800000 */
.L_x_24:
[----:B------:R-:W-:Y:S01]  /*1f90*/  UIADD3 UR7, UR9, 0x12b80, URZ ;  /* 0x00012b8009077890 */ /* 0x000fe2000fffe03f */
[----:B------:R-:W-:Y:S01]  /*1fa0*/  WARPGROUP.ARRIVE ;  /* 0x00000000000079c5 */ /* 0x000fe20000000000 */
[----:B------:R-:W-:Y:S01]  /*1fb0*/  UIADD3 UR6, UR9, 0x380, URZ ;  /* 0x0000038009067890 */ /* 0x000fe2000fffe03f */
[----:B------:R-:W-:Y:S01]  /*1fc0*/  CS2R R88, SRZ ;  /* 0x0000000000587805 */ /* 0x000fe2000001ff00 */
[----:B------:R-:W-:Y:S01]  /*1fd0*/  USHF.R.U32.HI UR7, URZ, 0x4, UR7 ;  /* 0x000000043f077899 */ /* 0x000fe20008011607 */
[----:B------:R-:W-:Y:S01]  /*1fe0*/  CS2R R22, SRZ ;  /* 0x0000000000167805 */ /* 0x000fe2000001ff00 */
[----:B------:R-:W-:Y:S01]  /*1ff0*/  USHF.R.U32.HI UR6, URZ, 0x4, UR6 ;  /* 0x000000043f067899 */ /* 0x000fe20008011606 */
[----:B01----:R-:W-:Y:S01]  /*2000*/  IMAD.MOV.U32 R17, RZ, RZ, RZ ;  /* 0x000000ffff117224 */ /* 0x003fe200078e00ff */
[----:B------:R-:W-:Y:S01]  /*2010*/  ULOP3.LUT UR7, UR7, 0x3fff, URZ, 0xc0, !UPT ;  /* 0x00003fff07077892 */ /* 0x000fe2000f8ec03f */
[----:B------:R-:W-:Y:S01]  /*2020*/  CS2R R90, SRZ ;  /* 0x00000000005a7805 */ /* 0x000fe2000001ff00 */
[----:B------:R-:W-:Y:S01]  /*2030*/  ULOP3.LUT UR6, UR6, 0x3fff, URZ, 0xc0, !UPT ;  /* 0x00003fff06067892 */ /* 0x000fe2000f8ec03f */
[----:B------:R-:W-:Y:S01]  /*2040*/  CS2R R92, SRZ ;  /* 0x00000000005c7805 */ /* 0x000fe2000001ff00 */
[----:B------:R-:W-:Y:S01]  /*2050*/  ULOP3.LUT UR7, UR7, 0x10000, URZ, 0xfc, !UPT ;  /* 0x0001000007077892 */ /* 0x000fe2000f8efc3f */
[----:B------:R-:W-:Y:S01]  /*2060*/  CS2R R94, SRZ ;  /* 0x00000000005e7805 */ /* 0x000fe2000001ff00 */
[----:B------:R-:W-:Y:S01]  /*2070*/  ULOP3.LUT UR6, UR6, 0x10000, URZ, 0xfc, !UPT ;  /* 0x0001000006067892 */ /* 0x000fe2000f8efc3f */
[----:B------:R-:W-:Y:S01]  /*2080*/  CS2R R96, SRZ ;  /* 0x0000000000607805 */ /* 0x000fe2000001ff00 */
[----:B------:R-:W-:Y:S01]  /*2090*/  ULEA UR18, UR5, UR7, 0x8 ;  /* 0x0000000705127291 */ /* 0x000fe2000f8e403f */
[----:B------:R-:W-:Y:S01]  /*20a0*/  CS2R R98, SRZ ;  /* 0x0000000000627805 */ /* 0x000fe2000001ff00 */
[----:B------:R-:W-:Y:S01]  /*20b0*/  ULEA UR16, UR5, UR6, 0x7 ;  /* 0x0000000605107291 */ /* 0x000fe2000f8e383f */
[----:B------:R-:W-:Y:S01]  /*20c0*/  CS2R R100, SRZ ;  /* 0x0000000000647805 */ /* 0x000fe2000001ff00 */
[----:B------:R-:W-:Y:S01]  /*20d0*/  ULDC UR7, c[0x0][0x50c] ;  /* 0x0001430000077ab9 */ /* 0x000fe20000000800 */
[----:B------:R-:W-:Y:S01]  /*20e0*/  UMOV UR17, 0xc0000010 ;  /* 0xc000001000117882 */ /* 0x000fe20000000000 */
[----:B------:R-:W-:Y:S01]  /*20f0*/  UISETP.NE.AND UP0, UPT, UR7, 0x1, UPT ;  /* 0x000000010700788c */ /* 0x000fe2000bf05270 */
[----:B------:R-:W-:Y:S01]  /*2100*/  CS2R R102, SRZ ;  /* 0x0000000000667805 */ /* 0x000fe2000001ff00 */
[----:B------:R-:W-:Y:S01]  /*2110*/  UMOV UR19, 0xc0000010 ;  /* 0xc000001000137882 */ /* 0x000fe20000000000 */
[----:B------:R-:W-:Y:S01]  /*2120*/  UMOV UR6, 0x1 ;  /* 0x0000000100067882 */ /* 0x000fe20000000000 */
[----:B------:R-:W-:Y:S01]  /*2130*/  USEL UR7, URZ, 0x1, UP0 ;  /* 0x000000013f077887 */ /* 0x000fe20008000000 */
[----:B------:R-:W-:Y:S01]  /*2140*/  QGMMA.64x128x32.F32.E5M2.E5M2 R24, gdesc[UR16], RZ, !UPT, gsb0 ;  /* 0x01e00000101879f3 */ /* 0x000fe2000c0038ff */
[----:B------:R-:W-:-:S02]  /*2150*/  CS2R R104, SRZ ;  /* 0x0000000000687805 */ /* 0x000fc4000001ff00 */
[----:B------:R-:W-:Y:S02]  /*2160*/  CS2R R106, SRZ ;  /* 0x00000000006a7805 */ /* 0x000fe4000001ff00 */
[----:B------:R-:W-:Y:S02]  /*2170*/  CS2R R108, SRZ ;  /* 0x00000000006c7805 */ /* 0x000fe4000001ff00 */
[----:B------:R-:W-:Y:S02]  /*2180*/  CS2R R110, SRZ ;  /* 0x00000000006e7805 */ /* 0x000fe4000001ff00 */
[----:B------:R-:W-:Y:S02]  /*2190*/  ISETP.NE.AND P1, PT, RZ, UR7, PT ;  /* 0x00000007ff007c0c */ /* 0x000fe4000bf25270 */
        /* <DEDUP_REMOVED lines=18> */
[----:B------:R-:W-:Y:S01]  /*22c0*/  IMAD.MOV.U32 R148, RZ, RZ, RZ ;  /* 0x000000ffff947224 */ /* 0x000fe200078e00ff */
[----:B------:R-:W-:Y:S06]  /*22d0*/  @!P1 BRA `(.L_x_26) ;  /* 0x0000000400089947 */ /* 0x000fec0003800000 */
[----:B------:R-:W-:Y:S02]  /*22e0*/  WARPGROUP.DEPBAR.LE gsb0, 0x0 ;  /* 0x00008000000079c5 */ /* 0x000fe40000010000 */
[----:B------:R-:W-:-:S01]  /*22f0*/  FADD R147, RZ, R24 ;  /* 0x00000018ff937221 */ /* 0x000fc20000000000 */
[----:B------:R-:W-:Y:S01]  /*2300*/  FADD R148, RZ, R25 ;  /* 0x00000019ff947221 */ /* 0x000fe20000000000 */
        /* <DEDUP_REMOVED lines=62> */
[----:B------:R-:W-:-:S06]  /*26f0*/  UMOV UR6, URZ ;  /* 0x0000003f00067c82 */ /* 0x000fcc0008000000 */
.L_x_26:
[----:B------:R-:W-:-:S04]  /*2700*/  UIADD3 UR14, UR5, 0x1, URZ ;  /* 0x00000001050e7890 */ /* 0x000fc8000fffe03f */
[----:B------:R-:W-:-:S04]  /*2710*/  UISETP.NE.AND UP0, UPT, UR14, 0x25, UPT ;  /* 0x000000250e00788c */ /* 0x000fc8000bf05270 */
[----:B------:R-:W-:Y:S02]  /*2720*/  USEL UR8, URZ, 0x1, UP0 ;  /* 0x000000013f087887 */ /* 0x000fe40008000000 */
[----:B------:R-:W-:Y:S02]  /*2730*/  USEL UR14, UR14, URZ, UP0 ;  /* 0x0000003f0e0e7287 */ /* 0x000fe40008000000 */
[----:B------:R-:W-:-:S06]  /*2740*/  ULOP3.LUT UR8, UR4, UR8, URZ, 0x3c, !UPT ;  /* 0x0000000804087292 */ /* 0x000fcc000f8e3c3f */
[----:B------:R-:W-:Y:S01]  /*2750*/  IMAD.U32 R151, RZ, RZ, UR8 ;  /* 0x00000008ff977e24 */ /* 0x000fe2000f8e00ff */
[----:B------:R-:W-:-:S06]  /*2760*/  UMOV UR8, 0x1 ;  /* 0x0000000100087882 */ /* 0x000fcc0000000000 */
.L_x_21:
[----:B------:R-:W-:-:S06]  /*2770*/  UISETP.GE.AND UP0, UPT, UR10, 0x1, UPT ;  /* 0x000000010a00788c */ /* 0x000fcc000bf06270 */
[----:B------:R-:W-:-:S13]  /*2780*/  PLOP3.LUT P1, PT, PT, PT, UP0, 0x80, 0x0 ;  /* 0x000000000000781c */ /* 0x000fda0003f2f008 */
[----:B------:R-:W-:Y:S05]  /*2790*/  @!P1 BRA `(.L_x_27) ;  /* 0x0000000400f09947 */ /* 0x000fea0003800000 */
[----:B------:R-:W-:Y:S01]  /*27a0*/  IMAD.U32 R18, RZ, RZ, UR10 ;  /* 0x0000000aff127e24 */ /* 0x000fe2000f8e00ff */
[----:B------:R-:W-:Y:S01]  /*27b0*/  ULDC UR24, c[0x0][0x50c] ;  /* 0x0001430000187ab9 */ /* 0x000fe20000000800 */
[----:B------:R-:W-:-:S07]  /*27c0*/  IMAD.U32 R19, RZ, RZ, UR5 ;  /* 0x00000005ff137e24 */ /* 0x000fce000f8e00ff */
.L_x_35:
[----:B------:R-:W-:-:S13]  /*27d0*/  ISETP.NE.AND P2, PT, R149, 0x3, PT ;  /* 0x000000039500780c */ /* 0x000fda0003f45270 */
[----:B0-----:R-:W-:Y:S05]  /*27e0*/  @!P2 BRA `(.L_x_28) ;  /* 0x000000000004a947 */ /* 0x001fea0003800000 */
[----:B------:R-:W-:Y:S01]  /*27f0*/  BPT.TRAP 0x1 ;  /* 0x000000040000795c */ /* 0x000fe20000300000 */
.L_x_28:
[----:B------:R-:W-:Y:S01]  /*2800*/  ULEA UR16, UR14, UR9, 0x3 ;  /* 0x000000090e107291 */ /* 0x000fe2000f8e183f */
[----:B------:R-:W-:-:S08]  /*2810*/  SHF.L.U32 R20, R151, 0x1f, RZ ;  /* 0x0000001f97147819 */ /* 0x000fd000000006ff */
[----:B------:R0:W1:Y:S01]  /*2820*/  SYNCS.PHASECHK.TRANS64.TRYWAIT P1, [UR16], R20 ;  /* 0x00000014ff0075a7 */ /* 0x0000620008020150 */
[----:B------:R-:W-:Y:S05]  /*2830*/  @!P2 BRA `(.L_x_29) ;  /* 0x000000000004a947 */ /* 0x000fea0003800000 */
[----:B------:R-:W-:Y:S01]  /*2840*/  BPT.TRAP 0x1 ;  /* 0x000000040000795c */ /* 0x000fe20000300000 */
.L_x_29:
[----:B-1----:R-:W-:Y:S05]  /*2850*/  @P1 BRA `(.L_x_30) ;  /* 0x0000000000081947 */ /* 0x002fea0003800000 */
[----:B------:R-:W1:Y:S02]  /*2860*/  SYNCS.PHASECHK.TRANS64.TRYWAIT P1, [UR16], R20 ;  /* 0x00000014ff0075a7 */ /* 0x000e640008020150 */
[----:B-1----:R-:W-:Y:S05]  /*2870*/  @!P1 BRA `(.L_x_31) ;  /* 0x0000007c00e49947 */ /* 0x002fea0003800000 */
.L_x_30:
[----:B------:R-:W-:Y:S01]  /*2880*/  UIADD3 UR16, UR9, 0x380, URZ ;  /* 0x0000038009107890 */ /* 0x000fe2000fffe03f */
[----:B------:R-:W-:Y:S01]  /*2890*/  WARPGROUP.ARRIVE ;  /* 0x00000000000079c5 */ /* 0x000fe20000000000 */
[----:B------:R-:W-:Y:S02]  /*28a0*/  UIADD3 UR17, UR9, 0x12b80, URZ ;  /* 0x00012b8009117890 */ /* 0x000fe4000fffe03f */
[----:B------:R-:W-:Y:S02]  /*28b0*/  USHF.R.U32.HI UR16, URZ, 0x4, UR16 ;  /* 0x000000043f107899 */ /* 0x000fe40008011610 */
[----:B------:R-:W-:Y:S02]  /*28c0*/  USHF.R.U32.HI UR17, URZ, 0x4, UR17 ;  /* 0x000000043f117899 */ /* 0x000fe40008011611 */
[----:B------:R-:W-:Y:S02]  /*28d0*/  UISETP.NE.AND UP0, UPT, UR7, URZ, UPT ;  /* 0x0000003f0700728c */ /* 0x000fe4000bf05270 */
[----:B------:R-:W-:-:S02]  /*28e0*/  ULOP3.LUT UR16, UR16, 0x3fff, URZ, 0xc0, !UPT ;  /* 0x00003fff10107892 */ /* 0x000fc4000f8ec03f */
[----:B------:R-:W-:Y:S02]  /*28f0*/  ULOP3.LUT UR17, UR17, 0x3fff, URZ, 0xc0, !UPT ;  /* 0x00003fff11117892 */ /* 0x000fe4000f8ec03f */
[----:B------:R-:W-:Y:S02]  /*2900*/  USEL UR8, UR8, URZ, !UP0 ;  /* 0x0000003f08087287 */ /* 0x000fe4000c000000 */
[----:B------:R-:W-:Y:S02]  /*2910*/  ULOP3.LUT UR16, UR16, 0x10000, URZ, 0xfc, !UPT ;  /* 0x0001000010107892 */ /* 0x000fe4000f8efc3f */
[----:B------:R-:W-:Y:S02]  /*2920*/  ULOP3.LUT UR17, UR17, 0x10000, URZ, 0xfc, !UPT ;  /* 0x0001000011117892 */ /* 0x000fe4000f8efc3f */
[----:B------:R-:W-:Y:S02]  /*2930*/  UISETP.NE.U32.AND UP0, UPT, UR8, URZ, UPT ;  /* 0x0000003f0800728c */ /* 0x000fe4000bf05070 */
[----:B------:R-:W-:-:S02]  /*2940*/  ULEA UR16, UR14, UR16, 0x7 ;  /* 0x000000100e107291 */ /* 0x000fc4000f8e383f */
[----:B------:R-:W-:Y:S01]  /*2950*/  ULEA UR18, UR14, UR17, 0x8 ;  /* 0x000000110e127291 */ /* 0x000fe2000f8e403f */
[----:B------:R-:W-:Y:S02]  /*2960*/  UMOV UR19, 0xc0000010 ;  /* 0xc000001000137882 */ /* 0x000fe40000000000 */
[----:B------:R-:W-:Y:S01]  /*2970*/  UMOV UR17, 0xc0000010 ;  /* 0xc000001000117882 */ /* 0x000fe20000000000 */
[----:B------:R-:W-:-:S05]  /*2980*/  UIADD3 UR6, UR6, 0x1, URZ ;  /* 0x0000000106067890 */ /* 0x000fca000fffe03f */
[----:B------:R-:W-:Y:S01]  /*2990*/  QGMMA.64x128x32.F32.E5M2.E5M2 R24, gdesc[UR16], R24, UP0, gsb0 ;  /* 0x01e00000101879f3 */ /* 0x000fe2000b803818 */
[----:B------:R-:W-:-:S04]  /*29a0*/  UISETP.NE.AND UP0, UPT, UR6, UR24, UPT ;  /* 0x000000180600728c */ /* 0x000fc8000bf05270 */
[----:B------:R-:W-:-:S06]  /*29b0*/  USEL UR7, URZ, 0x1, UP0 ;  /* 0x000000013f077887 */ /* 0x000fcc0008000000 */
[----:B------:R-:W-:Y:S01]  /*29c0*/  ISETP.NE.AND P1, PT, RZ, UR7, PT ;  /* 0x00000007ff007c0c */ /* 0x000fe2000bf25270 */
[----:B------:R-:W-:-:S12]  /*29d0*/  WARPGROUP.DEPBAR.LE gsb0, 0x1 ;  /* 0x00008000000079c5 */ /* 0x000fd80000010100 */
[----:B------:R-:W-:Y:S05]  /*29e0*/  @!P1 BRA `(.L_x_32) ;  /* 0x0000000400089947 */ /* 0x000fea0003800000 */
[----:B------:R-:W-:Y:S02]  /*29f0*/  WARPGROUP.DEPBAR.LE gsb0, 0x0 ;  /* 0x00008000000079c5 */ /* 0x000fe40000010000 */
[----:B------:R-:W-:-:S01]  /*2a00*/  FADD R147, R24, R147 ;  /* 0x0000009318937221 */ /* 0x000fc20000000000 */
[----:B------:R-:W-:Y:S01]  /*2a10*/  FADD R148, R25, R148 ;  /* 0x0000009419947221 */ /* 0x000fe20000000000 */
        /* <DEDUP_REMOVED lines=62> */
[----:B------:R-:W-:-:S06]  /*2e00*/  UMOV UR6, URZ ;  /* 0x0000003f00067c82 */ /* 0x000fcc0008000000 */
.L_x_32:
[----:B------:R-:W-:Y:S05]  /*2e10*/  @!P2 BRA `(.L_x_33) ;  /* 0x000000000004a947 */ /* 0x000fea0003800000 */
[----:B------:R-:W-:Y:S01]  /*2e20*/  BPT.TRAP 0x1 ;  /* 0x000000040000795c */ /* 0x000fe20000300000 */
.L_x_33:
[----:B01----:R-:W-:Y:S02]  /*2e30*/  @P0 LEA R20, R19, UR9, 0x3 ;  /* 0x0000000913140c11 */ /* 0x003fe4000f8e18ff */
[----:B------:R-:W-:-:S03]  /*2e40*/  ISETP.GT.U32.AND P1, PT, R7, 0x1, PT ;  /* 0x000000010700780c */ /* 0x000fc60003f24070 */
[----:B------:R-:W-:-:S05]  /*2e50*/  @P0 VIADD R21, R20, 0x128 ;  /* 0x0000012814150836 */ /* 0x000fca0000000000 */
[----:B------:R-:W-:-:S04]  /*2e60*/  @P0 PRMT R21, R10, 0x654, R21 ;  /* 0x000006540a150816 */ /* 0x000fc80000000015 */
[----:B------:R0:W-:Y:S01]  /*2e70*/  @P0 SYNCS.ARRIVE.TRANS64.RED.A1T0 RZ, [R21+URZ], RZ ;  /* 0x000000ff15ff09a7 */ /* 0x0001e2000810043f */
[----:B------:R-:W-:Y:S05]  /*2e80*/  @P1 BRA `(.L_x_34) ;  /* 0x0000000000041947 */ /* 0x000fea0003800000 */
[----:B------:R-:W-:Y:S01]  /*2e90*/  BPT.TRAP 0x1 ;  /* 0x000000040000795c */ /* 0x000fe20000300000 */
.L_x_34:
[----:B------:R-:W-:Y:S01]  /*2ea0*/  UIADD3 UR14, UR14, 0x1, URZ ;  /* 0x000000010e0e7890 */ /* 0x000fe2000fffe03f */
[C---:B------:R-:W-:Y:S01]  /*2eb0*/  ISETP.GT.AND P2, PT, R18.reuse, 0x1, PT ;  /* 0x000000011200780c */ /* 0x040fe20003f44270 */
[----:B------:R-:W-:Y:S02]  /*2ec0*/  VIADD R19, R19, 0x1 ;  /* 0x0000000113137836 */ /* 0x000fe40000000000 */
[----:B------:R-:W-:Y:S01]  /*2ed0*/  UISETP.NE.AND UP0, UPT, UR14, 0x25, UPT ;  /* 0x000000250e00788c */ /* 0x000fe2000bf05270 */
[----:B------:R-:W-:Y:S02]  /*2ee0*/  VIADD R18, R18, 0xffffffff ;  /* 0xffffffff12127836 */ /* 0x000fe40000000000 */
[C---:B------:R-:W-:Y:S01]  /*2ef0*/  ISETP.NE.AND P1, PT, R19.reuse, 0x25, PT ;  /* 0x000000251300780c */ /* 0x040fe20003f25270 */
[----:B------:R-:W-:Y:S02]  /*2f00*/  USEL UR8, URZ, 0x1, UP0 ;  /* 0x000000013f087887 */ /* 0x000fe40008000000 */
[----:B------:R-:W-:Y:S01]  /*2f10*/  USEL UR14, UR14, URZ, UP0 ;  /* 0x0000003f0e0e7287 */ /* 0x000fe20008000000 */
[----:B------:R-:W-:-:S03]  /*2f20*/  SEL R19, R19, RZ, P1 ;  /* 0x000000ff13137207 */ /* 0x000fc60000800000 */
[----:B------:R-:W-:Y:S01]  /*2f30*/  LOP3.LUT R151, R151, UR8, RZ, 0x3c, !PT ;  /* 0x0000000897977c12 */ /* 0x000fe2000f8e3cff */
[----:B------:R-:W-:Y:S01]  /*2f40*/  UMOV UR8, 0x1 ;  /* 0x0000000100087882 */ /* 0x000fe20000000000 */
[----:B------:R-:W-:Y:S06]  /*2f50*/  @P2 BRA `(.L_x_35) ;  /* 0xfffffff8001c2947 */ /* 0x000fec000383ffff */
.L_x_27:
[----:B------:R-:W-:Y:S01]  /*2f60*/  UISETP.NE.AND UP0, UPT, UR6, URZ, UPT ;  /* 0x0000003f0600728c */ /* 0x000fe2000bf05270 */
[----:B------:R-:W1:Y:S01]  /*2f70*/  LDC R18, c[0x0][0x28c] ;  /* 0x0000a300ff127b82 */ /* 0x000e620000000800 */
[----:B------:R-:W-:Y:S02]  /*2f80*/  IMAD.U32 R19, RZ, RZ, UR23 ;  /* 0x00000017ff137e24 */ /* 0x000fe4000f8e00ff */
[----:B------:R-:W-:-:S06]  /*2f90*/  USEL UR6, URZ, 0x1, !UP0 ;  /* 0x000000013f067887 */ /* 0x000fcc000c000000 */
[----:B------:R-:W-:-:S13]  /*2fa0*/  ISETP.NE.AND P1, PT, RZ, UR6, PT ;  /* 0x00000006ff007c0c */ /* 0x000fda000bf25270 */
[----:B------:R-:W-:Y:S05]  /*2fb0*/  @!P1 BRA `(.L_x_36) ;  /* 0x0000000400049947 */ /* 0x000fea0003800000 */
[----:B------:R-:W-:Y:S02]  /*2fc0*/  WARPGROUP.DEPBAR.LE gsb0, 0x0 ;  /* 0x00008000000079c5 */ /* 0x000fe40000010000 */
[----:B------:R-:W-:Y:S01]  /*2fd0*/  FADD R147, R24, R147 ;  /* 0x0000009318937221 */ /* 0x000fe20000000000 */
        /* <DEDUP_REMOVED lines=62> */
[----:B------:R-:W-:-:S07]  /*33c0*/  FADD R88, R88, R87 ;  /* 0x0000005758587221 */ /* 0x000fce0000000000 */
.L_x_36:
[----:B-1----:R-:W-:Y:S01]  /*33d0*/  ISETP.GE.AND P1, PT, R18, 0x1, PT ;  /* 0x000000011200780c */ /* 0x002fe20003f26270 */
[----:B------:R1:W-:Y:S01]  /*33e0*/  SYNCS.ARRIVE.TRANS64.A1T0 RZ, [R19+UR22], RZ ;  /* 0x000000ff13ff79a7 */ /* 0x0003e20008100016 */
[----:B------:R-:W-:-:S11]  /*33f0*/  WARPGROUP.DEPBAR.LE gsb0, 0x0 ;  /* 0x00008000000079c5 */ /* 0x000fd60000010000 */
[----:B------:R-:W-:Y:S05]  /*3400*/  @!P1 BRA `(.L_x_37) ;  /* 0x0000000000509947 */ /* 0x000fea0003800000 */
[----:B------:R-:W-:-:S13]  /*3410*/  ISETP.NE.AND P1, PT, R149, 0x3, PT ;  /* 0x000000039500780c */ /* 0x000fda0003f25270 */
[----:B------:R-:W-:Y:S05]  /*3420*/  @!P1 BRA `(.L_x_38) ;  /* 0x0000000000049947 */ /* 0x000fea0003800000 */
[----:B------:R-:W-:Y:S01]  /*3430*/  BPT.TRAP 0x1 ;  /* 0x000000040000795c */ /* 0x000fe20000300000 */
.L_x_38:
[----:B------:R-:W-:Y:S01]  /*3440*/  BSSY B0, `(.L_x_39) ;  /* 0x000000e000007945 */ /* 0x000fe20003800000 */
[----:B------:R-:W-:-:S03]  /*3450*/  ISETP.GT.U32.AND P1, PT, R7, 0x1, PT ;  /* 0x000000010700780c */ /* 0x000fc60003f24070 */
[----:B------:R-:W-:Y:S10]  /*3460*/  @!P0 BRA `(.L_x_40) ;  /* 0x00000000002c8947 */ /* 0x000ff40003800000 */
[----:B------:R-:W-:-:S04]  /*3470*/  UIADD3 UR8, UR10, UR5, URZ ;  /* 0x000000050a087290 */ /* 0x000fc8000fffe03f */
[----:B------:R-:W-:-:S04]  /*3480*/  UIMAD.WIDE.U32 UR6, UR8, -0x45306eb3, URZ ;  /* 0xbacf914d080678a5 */ /* 0x000fc8000f8e003f */
[----:B------:R-:W-:-:S04]  /*3490*/  UIADD3 UR6, UR8, -UR7, URZ ;  /* 0x8000000708067290 */ /* 0x000fc8000fffe03f */
[----:B------:R-:W-:-:S04]  /*34a0*/  ULEA.HI UR6, UR6, UR7, URZ, 0x1f ;  /* 0x0000000706067291 */ /* 0x000fc8000f8ff83f */
[----:B------:R-:W-:-:S04]  /*34b0*/  USHF.R.U32.HI UR6, URZ, 0x5, UR6 ;  /* 0x000000053f067899 */ /* 0x000fc80008011606 */
[----:B------:R-:W-:-:S04]  /*34c0*/  UIMAD UR6, UR6, -0x25, UR8 ;  /* 0xffffffdb060678a4 */ /* 0x000fc8000f8e0208 */
[----:B------:R-:W-:-:S04]  /*34d0*/  ULEA UR6, UR6, UR9, 0x3 ;  /* 0x0000000906067291 */ /* 0x000fc8000f8e183f */
[----:B------:R-:W-:-:S06]  /*34e0*/  UIADD3 UR6, UR6, 0x128, URZ ;  /* 0x0000012806067890 */ /* 0x000fcc000fffe03f */
[----:B-1----:R-:W-:-:S05]  /*34f0*/  IMAD.U32 R19, RZ, RZ, UR6 ;  /* 0x00000006ff137e24 */ /* 0x002fca000f8e00ff */
[----:B------:R-:W-:-:S04]  /*3500*/  PRMT R18, R10, 0x654, R19 ;  /* 0x000006540a127816 */ /* 0x000fc80000000013 */
[----:B------:R3:W-:Y:S03]  /*3510*/  SYNCS.ARRIVE.TRANS64.RED.A1T0 RZ, [R18+URZ], RZ ;  /* 0x000000ff12ff79a7 */ /* 0x0007e6000810043f */
.L_x_40:
[----:B------:R-:W-:Y:S05]  /*3520*/  BSYNC B0 ;  /* 0x0000000000007941 */ /* 0x000fea0003800000 */
.L_x_39:
[----:B------:R-:W-:Y:S05]  /*3530*/  @P1 BRA `(.L_x_37) ;  /* 0x0000000000041947 */ /* 0x000fea0003800000 */
[----:B------:R-:W-:Y:S01]  /*3540*/  BPT.TRAP 0x1 ;  /* 0x000000040000795c */ /* 0x000fe20000300000 */
.L_x_37:
[----:B---3--:R-:W-:Y:S01]  /*3550*/  SHF.L.U32 R18, R150, 0x1f, RZ ;  /* 0x0000001f96127819 */ /* 0x008fe200000006ff */
[----:B------:R-:W-:Y:S01]  /*3560*/  UIADD3 UR8, UR15, UR5, URZ ;  /* 0x000000050f087290 */ /* 0x000fe2000fffe03f */
[----:B------:R-:W3:Y:S01]  /*3570*/  LDC R30, c[0x0][0x288] ;  /* 0x0000a200ff1e7b82 */ /* 0x000ee20000000800 */
[----:B------:R-:W-:Y:S01]  /*3580*/  UISETP.GE.U32.AND UP1, UPT, UR15, 0x25, UPT ;  /* 0x000000250f00788c */ /* 0x000fe2000bf26070 */
[----:B------:R-:W-:Y:S01]  /*3590*/  IMAD.SHL.U32 R26, R13, 0x2, RZ ;  /* 0x000000020d1a7824 */ /* 0x000fe200078e00ff */
[----:B------:R-:W-:Y:S02]  /*35a0*/  UISETP.GT.U32.AND UP0, UPT, UR8, 0x24, UPT ;  /* 0x000000240800788c */ /* 0x000fe4000bf04070 */
[----:B------:R-:W-:Y:S02]  /*35b0*/  UIMAD.WIDE.U32 UR6, UR8, -0x45306eb3, URZ ;  /* 0xbacf914d080678a5 */ /* 0x000fe4000f8e003f */
[----:B------:R-:W-:Y:S01]  /*35c0*/  UISETP.LT.U32.AND UP0, UPT, UR15, 0x25, UP0 ;  /* 0x000000250f00788c */ /* 0x000fe20008701070 */
[----:B------:R-:W0:Y:S01]  /*35d0*/  SYNCS.PHASECHK.TRANS64.TRYWAIT P1, [UR11+0x8], R18 ;  /* 0x00000812ff0075a7 */ /* 0x000e22000802014b */
[----:B------:R-:W-:Y:S01]  /*35e0*/  UIADD3 UR5, UR8, -UR7, URZ ;  /* 0x8000000708057290 */ /* 0x000fe2000fffe03f */
[----:B------:R-:W-:Y:S01]  /*35f0*/  SHF.R.S32.HI R27, RZ, 0x1f, R26 ;  /* 0x0000001fff1b7819 */ /* 0x000fe2000001141a */
[----:B------:R-:W-:-:S02]  /*3600*/  USEL UR6, URZ, 0x1, !UP0 ;  /* 0x000000013f067887 */ /* 0x000fc4000c000000 */
[----:B------:R-:W-:Y:S02]  /*3610*/  ULEA.HI UR5, UR5, UR7, URZ, 0x1f ;  /* 0x0000000705057291 */ /* 0x000fe4000f8ff83f */
[----:B------:R-:W-:Y:S02]  /*3620*/  ULOP3.LUT UR4, UR4, UR6, URZ, 0x3c, !UPT ;  /* 0x0000000604047292 */ /* 0x000fe4000f8e3c3f */
[----:B------:R-:W-:-:S04]  /*3630*/  USHF.R.U32.HI UR5, URZ, 0x5, UR5 ;  /* 0x000000053f057899 */ /* 0x000fc80008011605 */
[----:B------:R-:W-:Y:S02]  /*3640*/  @UP1 ULOP3.LUT UR4, UR4, 0x1, UR5, 0x78, !UPT ;  /* 0x0000000104041892 */ /* 0x000fe4000f8e7805 */
[----:B------:R-:W-:Y:S01]  /*3650*/  UIMAD UR5, UR5, -0x25, UR8 ;  /* 0xffffffdb050578a4 */ /* 0x000fe2000f8e0208 */
[----:B0--3--:R-:W-:Y:S11]  /*3660*/  @!P1 BRA `(.L_x_41) ;  /* 0x0000007000809947 */ /* 0x009ff60003800000 */
.L_x_232:
[----:B------:R-:W-:Y:S01]  /*3670*/  IMAD.SHL.U32 R31, R5, 0x80, RZ ;  /* 0x00000080051f7824 */ /* 0x000fe200078e00ff */
[----:B------:R-:W-:Y:S01]  /*3680*/  ULDC UR8, c[0x0][0x284] ;  /* 0x0000a10000087ab9 */ /* 0x000fe20000000800 */
[----:B------:R-:W-:Y:S01]  /*3690*/  IMAD.SHL.U32 R5, R6, 0x40, RZ ;  /* 0x0000004006057824 */ /* 0x000fe200078e00ff */
[----:B------:R-:W-:Y:S01]  /*36a0*/  SHF.R.S32.HI R33, RZ, 0x1f, R4 ;  /* 0x0000001fff217819 */ /* 0x000fe20000011404 */
[----:B------:R-:W-:Y:S01]  /*36b0*/  ULDC.64 UR6, c[0x0][0x5d0] ;  /* 0x0001740000067ab9 */ /* 0x000fe20000000a00 */
[----:B------:R-:W-:Y:S01]  /*36c0*/  SHF.R.S32.HI R32, RZ, 0x1f, R31 ;  /* 0x0000001fff207819 */ /* 0x000fe2000001141f */
[----:B01----:R-:W-:Y:S01]  /*36d0*/  IMAD.WIDE.U32 R18, R4, UR6, R26 ;  /* 0x0000000604127c25 */ /* 0x003fe2000f8e001a */
[----:B------:R-:W-:-:S03]  /*36e0*/  ISETP.GE.AND P1, PT, R5, UR8, PT ;  /* 0x0000000805007c0c */ /* 0x000fc6000bf26270 */
[----:B------:R-:W-:Y:S01]  /*36f0*/  IMAD R21, R33, UR6, RZ ;  /* 0x0000000621157c24 */ /* 0x000fe2000f8e02ff */
[C---:B------:R-:W-:Y:S02]  /*3700*/  ISETP.GE.OR P1, PT, R31.reuse, R30, P1 ;  /* 0x0000001e1f00720c */ /* 0x040fe40000f26670 */
[----:B------:R-:W-:Y:S01]  /*3710*/  IADD3 R18, P2, R31, R18, RZ ;  /* 0x000000121f127210 */ /* 0x000fe20007f5e0ff */
[----:B------:R-:W-:-:S05]  /*3720*/  IMAD R21, R4, UR7, R21 ;  /* 0x0000000704157c24 */ /* 0x000fca000f8e0215 */
[----:B------:R-:W-:-:S05]  /*3730*/  IADD3.X R19, R32, R19, R21, P2, !PT ;  /* 0x0000001320137210 */ /* 0x000fca00017fe415 */
[----:B------:R-:W-:Y:S05]  /*3740*/  @P1 BRA `(.L_x_42) ;  /* 0x0000004400b81947 */ /* 0x000fea0003800000 */
[----:B------:R-:W0:Y:S01]  /*3750*/  LDC.64 R28, c[0x0][0x5c8] ;  /* 0x00017200ff1c7b82 */ /* 0x000e220000000a00 */
[----:B------:R-:W-:Y:S01]  /*3760*/  IMAD.WIDE R24, R6, 0x40, R14 ;  /* 0x0000004006187825 */ /* 0x000fe200078e020e */
[----:B------:R-:W-:Y:S01]  /*3770*/  ULDC.64 UR6, c[0x0][0x5c0] ;  /* 0x0001700000067ab9 */ /* 0x000fe20000000a00 */
[----:B------:R-:W-:Y:S02]  /*3780*/  BSSY B0, `(.L_x_42) ;  /* 0x000046a000007945 */ /* 0x000fe40003800000 */
[-C--:B0-----:R-:W-:Y:S02]  /*3790*/  IMAD R6, R25, R28.reuse, RZ ;  /* 0x0000001c19067224 */ /* 0x081fe400078e02ff */
[----:B------:R-:W-:-:S04]  /*37a0*/  IMAD.WIDE.U32 R18, R24, R28, R18 ;  /* 0x0000001c18127225 */ /* 0x000fc800078e0012 */
[----:B------:R-:W-:Y:S01]  /*37b0*/  IMAD R21, R24, R29, R6 ;  /* 0x0000001d18157224 */ /* 0x000fe200078e0206 */
[----:B------:R-:W-:Y:S02]  /*37c0*/  LEA R6, P1, R28, R18, 0x3 ;  /* 0x000000121c067211 */ /* 0x000fe400078218ff */
[----:B------:R-:W-:Y:S01]  /*37d0*/  IADD3 R20, P2, R18, UR6, RZ ;  /* 0x0000000612147c10 */ /* 0x000fe2000ff5e0ff */
[----:B------:R-:W-:Y:S01]  /*37e0*/  IMAD.IADD R21, R19, 0x1, R21 ;  /* 0x0000000113157824 */ /* 0x000fe200078e0215 */
[----:B------:R-:W-:Y:S01]  /*37f0*/  IADD3 R18, P4, R6, UR6, RZ ;  /* 0x0000000606127c10 */ /* 0x000fe2000ff9e0ff */
[----:B------:R-:W-:Y:S02]  /*3800*/  IMAD R6, R13, -0x2, R30 ;  /* 0xfffffffe0d067824 */ /* 0x000fe400078e021e */
[----:B------:R-:W-:Y:S01]  /*3810*/  IMAD.IADD R30, R16, 0x1, -R5 ;  /* 0x00000001101e7824 */ /* 0x000fe200078e0a05 */
[----:B------:R-:W-:Y:S01]  /*3820*/  LEA.HI.X R19, R28, R21, R29, 0x3, P1 ;  /* 0x000000151c137211 */ /* 0x000fe200008f1c1d */
[----:B------:R-:W-:Y:S01]  /*3830*/  IMAD.IADD R6, R6, 0x1, -R31 ;  /* 0x0000000106067824 */ /* 0x000fe200078e0a1f */
[----:B----45:R-:W-:-:S02]  /*3840*/  FSETP.NEU.AND P1, PT, R12, RZ, PT ;  /* 0x000000ff0c00720b */ /* 0x030fc40003f2d000 */
[----:B------:R-:W-:Y:S02]  /*3850*/  IADD3.X R21, R21, UR7, RZ, P2, !PT ;  /* 0x0000000715157c10 */ /* 0x000fe400097fe4ff */
[----:B------:R-:W-:-:S09]  /*3860*/  IADD3.X R19, R19, UR7, RZ, P4, !PT ;  /* 0x0000000713137c10 */ /* 0x000fd2000a7fe4ff */
[----:B------:R-:W-:Y:S05]  /*3870*/  @!P1 BRA `(.L_x_43) ;  /* 0x0000003400609947 */ /* 0x000fea0003800000 */
[----:B------:R-:W-:Y:S01]  /*3880*/  ULDC.64 UR6, c[0x0][0x5b8] ;  /* 0x00016e0000067ab9 */ /* 0x000fe20000000a00 */
[----:B------:R-:W-:Y:S01]  /*3890*/  ULDC.64 UR16, c[0x0][0x5a8] ;  /* 0x00016a0000107ab9 */ /* 0x000fe20000000a00 */
[----:B------:R-:W-:Y:S01]  /*38a0*/  IMAD.WIDE.U32 R26, R4, UR6, R26 ;  /* 0x00000006041a7c25 */ /* 0x000fe2000f8e001a */
[----:B------:R-:W-:Y:S01]  /*38b0*/  BSSY B1, `(.L_x_44) ;  /* 0x0000010000017945 */ /* 0x000fe20003800000 */
[----:B------:R-:W-:Y:S02]  /*38c0*/  PRMT R28, RZ, 0x7610, R28 ;  /* 0x00007610ff1c7816 */ /* 0x000fe4000000001c */
[----:B------:R-:W-:Y:S01]  /*38d0*/  IMAD R5, R33, UR6, RZ ;  /* 0x0000000621057c24 */ /* 0x000fe2000f8e02ff */
[----:B------:R-:W-:-:S03]  /*38e0*/  IADD3 R26, P1, R31, R26, RZ ;  /* 0x0000001a1f1a7210 */ /* 0x000fc60007f3e0ff */
[----:B------:R-:W-:Y:S01]  /*38f0*/  IMAD R5, R4, UR7, R5 ;  /* 0x0000000704057c24 */ /* 0x000fe2000f8e0205 */
[----:B------:R-:W-:Y:S02]  /*3900*/  ULDC.64 UR6, c[0x0][0x5b0] ;  /* 0x00016c0000067ab9 */ /* 0x000fe40000000a00 */
[----:B------:R-:W-:Y:S02]  /*3910*/  IMAD R29, R25, UR6, RZ ;  /* 0x00000006191d7c24 */ /* 0x000fe4000f8e02ff */
[----:B------:R-:W-:Y:S02]  /*3920*/  IADD3.X R27, R32, R27, R5, P1, !PT ;  /* 0x0000001b201b7210 */ /* 0x000fe40000ffe405 */
[----:B------:R-:W-:Y:S01]  /*3930*/  ISETP.GE.AND P1, PT, R30, 0x1, PT ;  /* 0x000000011e00780c */ /* 0x000fe20003f26270 */
[C---:B------:R-:W-:Y:S02]  /*3940*/  IMAD R29, R24.reuse, UR7, R29 ;  /* 0x00000007181d7c24 */ /* 0x040fe4000f8e021d */
[----:B------:R-:W-:Y:S01]  /*3950*/  IMAD.WIDE.U32 R4, R24, UR6, R26 ;  /* 0x0000000618047c25 */ /* 0x000fe2000f8e001a */
[----:B------:R-:W-:-:S02]  /*3960*/  ISETP.LT.OR P5, PT, R6, 0x1, !P1 ;  /* 0x000000010600780c */ /* 0x000fc40004fa1670 */
[----:B------:R-:W-:-:S04]  /*3970*/  IADD3 R4, P2, R4, UR16, RZ ;  /* 0x0000001004047c10 */ /* 0x000fc8000ff5e0ff */
[----:B------:R-:W-:-:S07]  /*3980*/  IADD3.X R5, R5, UR17, R29, P2, !PT ;  /* 0x0000001105057c10 */ /* 0x000fce00097fe41d */
[----:B------:R-:W-:Y:S05]  /*3990*/  @P5 BRA `(.L_x_45) ;  /* 0x0000000000045947 */ /* 0x000fea0003800000 */
[----:B------:R0:W5:Y:S02]  /*39a0*/  LDG.E.U8 R28, desc[UR20][R4.64] ;  /* 0x00000014041c7981 */ /* 0x000164000c1e1100 */
.L_x_45:
[----:B------:R-:W-:Y:S05]  /*39b0*/  BSYNC B1 ;  /* 0x0000000000017941 */ /* 0x000fea0003800000 */
.L_x_44:
[----:B-----5:R-:W-:Y:S01]  /*39c0*/  LOP3.LUT R28, R28, 0xff, RZ, 0xc0, !PT ;  /* 0x000000ff1c1c7812 */ /* 0x020fe200078ec0ff */
[----:B------:R-:W-:Y:S01]  /*39d0*/  BSSY B1, `(.L_x_46) ;  /* 0x000000b000017945 */ /* 0x000fe20003800000 */
[----:B------:R-:W-:Y:S02]  /*39e0*/  ISETP.LT.OR P4, PT, R6, 0x2, !P1 ;  /* 0x000000020600780c */ /* 0x000fe40004f81670 */
[----:B------:R-:W-:-:S05]  /*39f0*/  F2FP.F16.E5M2.UNPACK_B R28, R28 ;  /* 0x0000001cff1c723e */ /* 0x000fca00020004ff */
[----:B------:R-:W-:-:S05]  /*3a00*/  HADD2.F32 R29, -RZ, R28.H0_H0 ;  /* 0x2000001cff1d7230 */ /* 0x000fca0000004100 */
[----:B------:R-:W-:-:S04]  /*3a10*/  FMUL R28, R29, R12 ;  /* 0x0000000c1d1c7220 */ /* 0x000fc80000400000 */
[----:B--2---:R-:W-:-:S05]  /*3a20*/  FFMA R28, R147, R11, R28 ;  /* 0x0000000b931c7223 */ /* 0x004fca000000001c */
[----:B------:R-:W-:Y:S02]  /*3a30*/  F2FP.SATFINITE.E5M2.F32.PACK_AB_MERGE_C R29, RZ, R28, RZ ;  /* 0x0000001cff1d723e */ /* 0x000fe400048060ff */
[----:B------:R-:W-:-:S03]  /*3a40*/  PRMT R28, RZ, 0x7610, R28 ;  /* 0x00007610ff1c7816 */ /* 0x000fc6000000001c */
[----:B------:R1:W-:Y:S01]  /*3a50*/  @!P5 STG.E.U8 desc[UR20][R20.64], R29 ;  /* 0x0000001d1400d986 */ /* 0x0003e2000c101114 */
[----:B------:R-:W-:Y:S05]  /*3a60*/  @P4 BRA `(.L_x_47) ;  /* 0x0000000000044947 */ /* 0x000fea0003800000 */
[----:B------:R2:W5:Y:S02]  /*3a70*/  LDG.E.U8 R28, desc[UR20][R4.64+0x1] ;  /* 0x00000114041c7981 */ /* 0x000564000c1e1100 */
.L_x_47:
[----:B------:R-:W-:Y:S05]  /*3a80*/  BSYNC B1 ;  /* 0x0000000000017941 */ /* 0x000fea0003800000 */
.L_x_46:
[----:B-----5:R-:W-:Y:S01]  /*3a90*/  LOP3.LUT R28, R28, 0xff, RZ, 0xc0, !PT ;  /* 0x000000ff1c1c7812 */ /* 0x020fe200078ec0ff */
[----:B------:R-:W-:Y:S01]  /*3aa0*/  BSSY B1, `(.L_x_48) ;  /* 0x0000013000017945 */ /* 0x000fe20003800000 */
[----:B------:R-:W-:Y:S02]  /*3ab0*/  IADD3 R31, P2, R24, 0x8, RZ ;  /* 0x00000008181f7810 */ /* 0x000fe40007f5e0ff */
[----:B------:R-:W-:-:S03]  /*3ac0*/  F2FP.F16.E5M2.UNPACK_B R28, R28 ;  /* 0x0000001cff1c723e */ /* 0x000fc600020004ff */
[----:B------:R-:W-:Y:S01]  /*3ad0*/  IMAD.X R24, RZ, RZ, R25, P2 ;  /* 0x000000ffff187224 */ /* 0x000fe200010e0619 */
[----:B------:R-:W-:Y:S01]  /*3ae0*/  ISETP.GE.AND P2, PT, R30, 0x9, PT ;  /* 0x000000091e00780c */ /* 0x000fe20003f46270 */
[----:B-1----:R-:W-:Y:S02]  /*3af0*/  HADD2.F32 R29, -RZ, R28.H0_H0 ;  /* 0x2000001cff1d7230 */ /* 0x002fe40000004100 */
[----:B------:R-:W-:Y:S01]  /*3b00*/  IMAD R24, R24, UR6, RZ ;  /* 0x0000000618187c24 */ /* 0x000fe2000f8e02ff */
[----:B------:R-:W-:Y:S01]  /*3b10*/  ISETP.LT.OR P5, PT, R6, 0x1, !P2 ;  /* 0x000000010600780c */ /* 0x000fe200057a1670 */
[----:B------:R-:W-:-:S04]  /*3b20*/  IMAD.WIDE.U32 R26, R31, UR6, R26 ;  /* 0x000000061f1a7c25 */ /* 0x000fc8000f8e001a */
[----:B------:R-:W-:Y:S01]  /*3b30*/  FMUL R29, R29, R12 ;  /* 0x0000000c1d1d7220 */ /* 0x000fe20000400000 */
[----:B------:R-:W-:-:S03]  /*3b40*/  IMAD R31, R31, UR7, R24 ;  /* 0x000000071f1f7c24 */ /* 0x000fc6000f8e0218 */
[----:B------:R-:W-:Y:S01]  /*3b50*/  FFMA R29, R148, R11, R29 ;  /* 0x0000000b941d7223 */ /* 0x000fe2000000001d */
[----:B------:R-:W-:Y:S02]  /*3b60*/  IADD3 R24, P6, R26, UR16, RZ ;  /* 0x000000101a187c10 */ /* 0x000fe4000ffde0ff */
[----:B------:R-:W-:Y:S02]  /*3b70*/  PRMT R26, RZ, 0x7610, R26 ;  /* 0x00007610ff1a7816 */ /* 0x000fe4000000001a */
[----:B------:R-:W-:Y:S02]  /*3b80*/  F2FP.SATFINITE.E5M2.F32.PACK_AB_MERGE_C R29, RZ, R29, RZ ;  /* 0x0000001dff1d723e */ /* 0x000fe400048060ff */
[----:B------:R-:W-:-:S03]  /*3b90*/  IADD3.X R25, R27, UR17, R31, P6, !PT ;  /* 0x000000111b197c10 */ /* 0x000fc6000b7fe41f */
[----:B------:R1:W-:Y:S01]  /*3ba0*/  @!P4 STG.E.U8 desc[UR20][R20.64+0x1], R29 ;  /* 0x0000011d1400c986 */ /* 0x0003e2000c101114 */
[----:B------:R-:W-:Y:S05]  /*3bb0*/  @P5 BRA `(.L_x_49) ;  /* 0x0000000000045947 */ /* 0x000fea0003800000 */
[----:B------:R3:W5:Y:S02]  /*3bc0*/  LDG.E.U8 R26, desc[UR20][R24.64] ;  /* 0x00000014181a7981 */ /* 0x000764000c1e1100 */
.L_x_49:
[----:B------:R-:W-:Y:S05]  /*3bd0*/  BSYNC B1 ;  /* 0x0000000000017941 */ /* 0x000fea0003800000 */
.L_x_48:
[----:B-----5:R-:W-:Y:S01]  /*3be0*/  LOP3.LUT R26, R26, 0xff, RZ, 0xc0, !PT ;  /* 0x000000ff1a1a7812 */ /* 0x020fe200078ec0ff */
[----:B------:R-:W-:Y:S01]  /*3bf0*/  BSSY B1, `(.L_x_50) ;  /* 0x000000b000017945 */ /* 0x000fe20003800000 */
[----:B------:R-:W-:Y:S02]  /*3c00*/  ISETP.LT.OR P4, PT, R6, 0x2, !P2 ;  /* 0x000000020600780c */ /* 0x000fe40005781670 */
[----:B------:R-:W-:-:S05]  /*3c10*/  F2FP.F16.E5M2.UNPACK_B R26, R26 ;  /* 0x0000001aff1a723e */ /* 0x000fca00020004ff */
[----:B------:R-:W-:-:S05]  /*3c20*/  HADD2.F32 R27, -RZ, R26.H0_H0 ;  /* 0x2000001aff1b7230 */ /* 0x000fca0000004100 */
[----:B------:R-:W-:-:S04]  /*3c30*/  FMUL R26, R27, R12 ;  /* 0x0000000c1b1a7220 */ /* 0x000fc80000400000 */
[----:B------:R-:W-:-:S05]  /*3c40*/  FFMA R26, R145, R11, R26 ;  /* 0x0000000b911a7223 */ /* 0x000fca000000001a */
[----:B------:R-:W-:Y:S02]  /*3c50*/  F2FP.SATFINITE.E5M2.F32.PACK_AB_MERGE_C R27, RZ, R26, RZ ;  /* 0x0000001aff1b723e */ /* 0x000fe400048060ff */
[----:B------:R-:W-:-:S03]  /*3c60*/  PRMT R26, RZ, 0x7610, R26 ;  /* 0x00007610ff1a7816 */ /* 0x000fc6000000001a */
[----:B------:R4:W-:Y:S01]  /*3c70*/  @!P5 STG.E.U8 desc[UR20][R18.64], R27 ;  /* 0x0000001b1200d986 */ /* 0x0009e2000c101114 */
[----:B------:R-:W-:Y:S05]  /*3c80*/  @P4 BRA `(.L_x_51) ;  /* 0x0000000000044947 */ /* 0x000fea0003800000 */
[----:B------:R0:W5:Y:S02]  /*3c90*/  LDG.E.U8 R26, desc[UR20][R24.64+0x1] ;  /* 0x00000114181a7981 */ /* 0x000164000c1e1100 */
.L_x_51:
[----:B------:R-:W-:Y:S05]  /*3ca0*/  BSYNC B1 ;  /* 0x0000000000017941 */ /* 0x000fea0003800000 */
.L_x_50:
[----:B-----5:R-:W-:Y:S01]  /*3cb0*/  LOP3.LUT R26, R26, 0xff, RZ, 0xc0, !PT ;  /* 0x000000ff1a1a7812 */ /* 0x020fe200078ec0ff */
[----:B------:R-:W-:Y:S01]  /*3cc0*/  BSSY B1, `(.L_x_52) ;  /* 0x000000b000017945 */ /* 0x000fe20003800000 */
[----:B------:R-:W-:Y:S02]  /*3cd0*/  ISETP.LT.OR P5, PT, R6, 0x9, !P1 ;  /* 0x000000090600780c */ /* 0x000fe40004fa1670 */
[----:B------:R-:W-:-:S05]  /*3ce0*/  F2FP.F16.E5M2.UNPACK_B R26, R26 ;  /* 0x0000001aff1a723e */ /* 0x000fca00020004ff */
[----:B----4-:R-:W-:Y:S01]  /*3cf0*/  HADD2.F32 R27, -RZ, R26.H0_H0 ;  /* 0x2000001aff1b7230 */ /* 0x010fe20000004100 */
[----:B------:R-:W-:-:S04]  /*3d00*/  PRMT R26, RZ, 0x7610, R26 ;  /* 0x00007610ff1a7816 */ /* 0x000fc8000000001a */
[----:B------:R-:W-:-:S04]  /*3d10*/  FMUL R27, R27, R12 ;  /* 0x0000000c1b1b7220 */ /* 0x000fc80000400000 */
[----:B------:R-:W-:-:S05]  /*3d20*/  FFMA R27, R146, R11, R27 ;  /* 0x0000000b921b7223 */ /* 0x000fca000000001b */
[----:B------:R-:W-:-:S05]  /*3d30*/  F2FP.SATFINITE.E5M2.F32.PACK_AB_MERGE_C R27, RZ, R27, RZ ;  /* 0x0000001bff1b723e */ /* 0x000fca00048060ff */
[----:B------:R4:W-:Y:S01]  /*3d40*/  @!P4 STG.E.U8 desc[UR20][R18.64+0x1], R27 ;  /* 0x0000011b1200c986 */ /* 0x0009e2000c101114 */
[----:B------:R-:W-:Y:S05]  /*3d50*/  @P5 BRA `(.L_x_53) ;  /* 0x0000000000045947 */ /* 0x000fea0003800000 */
[----:B------:R0:W5:Y:S02]  /*3d60*/  LDG.E.U8 R26, desc[UR20][R4.64+0x8] ;  /* 0x00000814041a7981 */ /* 0x000164000c1e1100 */
.L_x_53:
[----:B------:R-:W-:Y:S05]  /*3d70*/  BSYNC B1 ;  /* 0x0000000000017941 */ /* 0x000fea0003800000 */
.L_x_52:
[----:B-----5:R-:W-:Y:S01]  /*3d80*/  LOP3.LUT R26, R26, 0xff, RZ, 0xc0, !PT ;  /* 0x000000ff1a1a7812 */ /* 0x020fe200078ec0ff */
[----:B------:R-:W-:Y:S01]  /*3d90*/  BSSY B1, `(.L_x_54) ;  /* 0x000000b000017945 */ /* 0x000fe20003800000 */
[----:B------:R-:W-:Y:S02]  /*3da0*/  ISETP.LT.OR P4, PT, R6, 0xa, !P1 ;  /* 0x0000000a0600780c */ /* 0x000fe40004f81670 */
[----:B------:R-:W-:-:S05]  /*3db0*/  F2FP.F16.E5M2.UNPACK_B R26, R26 ;  /* 0x0000001aff1a723e */ /* 0x000fca00020004ff */
[----:B----4-:R-:W-:-:S05]  /*3dc0*/  HADD2.F32 R27, -RZ, R26.H0_H0 ;  /* 0x2000001aff1b7230 */ /* 0x010fca0000004100 */
[----:B------:R-:W-:-:S04]  /*3dd0*/  FMUL R26, R27, R12 ;  /* 0x0000000c1b1a7220 */ /* 0x000fc80000400000 */
[----:B------:R-:W-:-:S05]  /*3de0*/  FFMA R26, R143, R11, R26 ;  /* 0x0000000b8f1a7223 */ /* 0x000fca000000001a */
[----:B------:R-:W-:Y:S02]  /*3df0*/  F2FP.SATFINITE.E5M2.F32.PACK_AB_MERGE_C R27, RZ, R26, RZ ;  /* 0x0000001aff1b723e */ /* 0x000fe400048060ff */
[----:B------:R-:W-:-:S03]  /*3e00*/  PRMT R26, RZ, 0x7610, R26 ;  /* 0x00007610ff1a7816 */ /* 0x000fc6000000001a */
[----:B------:R4:W-:Y:S01]  /*3e10*/  @!P5 STG.E.U8 desc[UR20][R20.64+0x8], R27 ;  /* 0x0000081b1400d986 */ /* 0x0009e2000c101114 */
[----:B------:R-:W-:Y:S05]  /*3e20*/  @P4 BRA `(.L_x_55) ;  /* 0x0000000000044947 */ /* 0x000fea0003800000 */
[----:B------:R0:W5:Y:S02]  /*3e30*/  LDG.E.U8 R26, desc[UR20][R4.64+0x9] ;  /* 0x00000914041a7981 */ /* 0x000164000c1e1100 */
.L_x_55:
[----:B------:R-:W-:Y:S05]  /*3e40*/  BSYNC B1 ;  /* 0x0000000000017941 */ /* 0x000fea0003800000 */
.L_x_54:
        /* <DEDUP_REMOVED lines=12> */
.L_x_57:
[----:B------:R-:W-:Y:S05]  /*3f10*/  BSYNC B1 ;  /* 0x0000000000017941 */ /* 0x000fea0003800000 */
.L_x_56:
        /* <DEDUP_REMOVED lines=12> */
.L_x_59:
[----:B------:R-:W-:Y:S05]  /*3fe0*/  BSYNC B1 ;  /* 0x0000000000017941 */ /* 0x000fea0003800000 */
.L_x_58:
        /* <DEDUP_REMOVED lines=12> */
.L_x_61:
[----:B------:R-:W-:Y:S05]  /*40b0*/  BSYNC B1 ;  /* 0x0000000000017941 */ /* 0x000fea0003800000 */
.L_x_60:
        /* <DEDUP_REMOVED lines=12> */
.L_x_63:
[----:B------:R-:W-:Y:S05]  /*4180*/  BSYNC B1 ;  /* 0x0000000000017941 */ /* 0x000fea0003800000 */
.L_x_62:
        /* <DEDUP_REMOVED lines=12> */
.L_x_65:
[----:B------:R-:W-:Y:S05]  /*4250*/  BSYNC B1 ;  /* 0x0000000000017941 */ /* 0x000fea0003800000 */
.L_x_64:
        /* <DEDUP_REMOVED lines=12> */
.L_x_67:
[----:B------:R-:W-:Y:S05]  /*4320*/  BSYNC B1 ;  /* 0x0000000000017941 */ /* 0x000fea0003800000 */
.L_x_66:
        /* <DEDUP_REMOVED lines=12> */
.L_x_69:
[----:B------:R-:W-:Y:S05]  /*43f0*/  BSYNC B1 ;  /* 0x0000000000017941 */ /* 0x000fea0003800000 */
.L_x_68:
        /* <DEDUP_REMOVED lines=12> */
.L_x_71:
[----:B------:R-:W-:Y:S05]  /*44c0*/  BSYNC B1 ;  /* 0x0000000000017941 */ /* 0x000fea0003800000 */
.L_x_70:
        /* <DEDUP_REMOVED lines=12> */
.L_x_73:
[----:B------:R-:W-:Y:S05]  /*4590*/  BSYNC B1 ;  /* 0x0000000000017941 */ /* 0x000fea0003800000 */
.L_x_72:
        /* <DEDUP_REMOVED lines=12> */
.L_x_75:
[----:B------:R-:W-:Y:S05]  /*4660*/  BSYNC B1 ;  /* 0x0000000000017941 */ /* 0x000fea0003800000 */
.L_x_74:
        /* <DEDUP_REMOVED lines=12> */
.L_x_77:
[----:B------:R-:W-:Y:S05]  /*4730*/  BSYNC B1 ;  /* 0x0000000000017941 */ /* 0x000fea0003800000 */
.L_x_76:
        /* <DEDUP_REMOVED lines=12> */
.L_x_79:
[----:B------:R-:W-:Y:S05]  /*4800*/  BSYNC B1 ;  /* 0x0000000000017941 */ /* 0x000fea0003800000 */
.L_x_78:
        /* <DEDUP_REMOVED lines=12> */
.L_x_81:
[----:B------:R-:W-:Y:S05]  /*48d0*/  BSYNC B1 ;  /* 0x0000000000017941 */ /* 0x000fea0003800000 */
.L_x_80:
        /* <DEDUP_REMOVED lines=12> */
.L_x_83:
[----:B------:R-:W-:Y:S05]  /*49a0*/  BSYNC B1 ;  /* 0x0000000000017941 */ /* 0x000fea0003800000 */
.L_x_82:
        /* <DEDUP_REMOVED lines=12> */
.L_x_85:
[----:B------:R-:W-:Y:S05]  /*4a70*/  BSYNC B1 ;  /* 0x0000000000017941 */ /* 0x000fea0003800000 */
.L_x_84:
        /* <DEDUP_REMOVED lines=12> */
.L_x_87:
[----:B------:R-:W-:Y:S05]  /*4b40*/  BSYNC B1 ;  /* 0x0000000000017941 */ /* 0x000fea0003800000 */
.L_x_86:
        /* <DEDUP_REMOVED lines=12> */
.L_x_89:
[----:B------:R-:W-:Y:S05]  /*4c10*/  BSYNC B1 ;  /* 0x0000000000017941 */ /* 0x000fea0003800000 */
.L_x_88:
        /* <DEDUP_REMOVED lines=12> */
.L_x_91:
[----:B------:R-:W-:Y:S05]  /*4ce0*/  BSYNC B1 ;  /* 0x0000000000017941 */ /* 0x000fea0003800000 */
.L_x_90:
        /* <DEDUP_REMOVED lines=12> */
.L_x_93:
[----:B------:R-:W-:Y:S05]  /*4db0*/  BSYNC B1 ;  /* 0x0000000000017941 */ /* 0x000fea0003800000 */
.L_x_92:
        /* <DEDUP_REMOVED lines=12> */
.L_x_95:
[----:B------:R-:W-:Y:S05]  /*4e80*/  BSYNC B1 ;  /* 0x0000000000017941 */ /* 0x000fea0003800000 */
.L_x_94:
        /* <DEDUP_REMOVED lines=12> */
.L_x_97:
[----:B------:R-:W-:Y:S05]  /*4f50*/  BSYNC B1 ;  /* 0x0000000000017941 */ /* 0x000fea0003800000 */
.L_x_96:
        /* <DEDUP_REMOVED lines=12> */
.L_x_99:
[----:B------:R-:W-:Y:S05]  /*5020*/  BSYNC B1 ;  /* 0x0000000000017941 */ /* 0x000fea0003800000 */
.L_x_98:
        /* <DEDUP_REMOVED lines=12> */
.L_x_101:
[----:B------:R-:W-:Y:S05]  /*50f0*/  BSYNC B1 ;  /* 0x0000000000017941 */ /* 0x000fea0003800000 */
.L_x_100:
        /* <DEDUP_REMOVED lines=12> */
.L_x_103:
[----:B------:R-:W-:Y:S05]  /*51c0*/  BSYNC B1 ;  /* 0x0000000000017941 */ /* 0x000fea0003800000 */
.L_x_102:
        /* <DEDUP_REMOVED lines=12> */
.L_x_105:
[----:B------:R-:W-:Y:S05]  /*5290*/  BSYNC B1 ;  /* 0x0000000000017941 */ /* 0x000fea0003800000 */
.L_x_104:
        /* <DEDUP_REMOVED lines=12> */
.L_x_107:
[----:B------:R-:W-:Y:S05]  /*5360*/  BSYNC B1 ;  /* 0x0000000000017941 */ /* 0x000fea0003800000 */
.L_x_106:
        /* <DEDUP_REMOVED lines=12> */
.L_x_109:
[----:B------:R-:W-:Y:S05]  /*5430*/  BSYNC B1 ;  /* 0x0000000000017941 */ /* 0x000fea0003800000 */
.L_x_108:
        /* <DEDUP_REMOVED lines=12> */
.L_x_111:
[----:B------:R-:W-:Y:S05]  /*5500*/  BSYNC B1 ;  /* 0x0000000000017941 */ /* 0x000fea0003800000 */
.L_x_110:
        /* <DEDUP_REMOVED lines=12> */
.L_x_113:
[----:B------:R-:W-:Y:S05]  /*55d0*/  BSYNC B1 ;  /* 0x0000000000017941 */ /* 0x000fea0003800000 */
.L_x_112:
        /* <DEDUP_REMOVED lines=12> */
.L_x_115:
[----:B------:R-:W-:Y:S05]  /*56a0*/  BSYNC B1 ;  /* 0x0000000000017941 */ /* 0x000fea0003800000 */
.L_x_114:
        /* <DEDUP_REMOVED lines=12> */
.L_x_117:
[----:B------:R-:W-:Y:S05]  /*5770*/  BSYNC B1 ;  /* 0x0000000000017941 */ /* 0x000fea0003800000 */
.L_x_116:
        /* <DEDUP_REMOVED lines=12> */
.L_x_119:
[----:B------:R-:W-:Y:S05]  /*5840*/  BSYNC B1 ;  /* 0x0000000000017941 */ /* 0x000fea0003800000 */
.L_x_118:
        /* <DEDUP_REMOVED lines=12> */
.L_x_121:
[----:B------:R-:W-:Y:S05]  /*5910*/  BSYNC B1 ;  /* 0x0000000000017941 */ /* 0x000fea0003800000 */
.L_x_120:
        /* <DEDUP_REMOVED lines=12> */
.L_x_123:
[----:B------:R-:W-:Y:S05]  /*59e0*/  BSYNC B1 ;  /* 0x0000000000017941 */ /* 0x000fea0003800000 */
.L_x_122:
        /* <DEDUP_REMOVED lines=12> */
.L_x_125:
[----:B------:R-:W-:Y:S05]  /*5ab0*/  BSYNC B1 ;  /* 0x0000000000017941 */ /* 0x000fea0003800000 */
.L_x_124:
        /* <DEDUP_REMOVED lines=12> */
.L_x_127:
[----:B------:R-:W-:Y:S05]  /*5b80*/  BSYNC B1 ;  /* 0x0000000000017941 */ /* 0x000fea0003800000 */
.L_x_126:
        /* <DEDUP_REMOVED lines=12> */
.L_x_129:
[----:B------:R-:W-:Y:S05]  /*5c50*/  BSYNC B1 ;  /* 0x0000000000017941 */ /* 0x000fea0003800000 */
.L_x_128:
        /* <DEDUP_REMOVED lines=12> */
.L_x_131:
[----:B------:R-:W-:Y:S05]  /*5d20*/  BSYNC B1 ;  /* 0x0000000000017941 */ /* 0x000fea0003800000 */
.L_x_130:
        /* <DEDUP_REMOVED lines=12> */
.L_x_133:
[----:B------:R-:W-:Y:S05]  /*5df0*/  BSYNC B1 ;  /* 0x0000000000017941 */ /* 0x000fea0003800000 */
.L_x_132:
        /* <DEDUP_REMOVED lines=12> */
.L_x_135:
[----:B------:R-:W-:Y:S05]  /*5ec0*/  BSYNC B1 ;  /* 0x0000000000017941 */ /* 0x000fea0003800000 */
.L_x_134:
        /* <DEDUP_REMOVED lines=12> */
.L_x_137:
[----:B------:R-:W-:Y:S05]  /*5f90*/  BSYNC B1 ;  /* 0x0000000000017941 */ /* 0x000fea0003800000 */
.L_x_136:
        /* <DEDUP_REMOVED lines=12> */
.L_x_139:
[----:B------:R-:W-:Y:S05]  /*6060*/  BSYNC B1 ;  /* 0x0000000000017941 */ /* 0x000fea0003800000 */
.L_x_138:
        /* <DEDUP_REMOVED lines=12> */
.L_x_141:
[----:B------:R-:W-:Y:S05]  /*6130*/  BSYNC B1 ;  /* 0x0000000000017941 */ /* 0x000fea0003800000 */
.L_x_140:
        /* <DEDUP_REMOVED lines=12> */
.L_x_143:
[----:B------:R-:W-:Y:S05]  /*6200*/  BSYNC B1 ;  /* 0x0000000000017941 */ /* 0x000fea0003800000 */
.L_x_142:
        /* <DEDUP_REMOVED lines=12> */
.L_x_145:
[----:B------:R-:W-:Y:S05]  /*62d0*/  BSYNC B1 ;  /* 0x0000000000017941 */ /* 0x000fea0003800000 */
.L_x_144:
        /* <DEDUP_REMOVED lines=12> */
.L_x_147:
[----:B------:R-:W-:Y:S05]  /*63a0*/  BSYNC B1 ;  /* 0x0000000000017941 */ /* 0x000fea0003800000 */
.L_x_146:
        /* <DEDUP_REMOVED lines=12> */
.L_x_149:
[----:B------:R-:W-:Y:S05]  /*6470*/  BSYNC B1 ;  /* 0x0000000000017941 */ /* 0x000fea0003800000 */
.L_x_148:
        /* <DEDUP_REMOVED lines=12> */
.L_x_151:
[----:B------:R-:W-:Y:S05]  /*6540*/  BSYNC B1 ;  /* 0x0000000000017941 */ /* 0x000fea0003800000 */
.L_x_150:
        /* <DEDUP_REMOVED lines=12> */
.L_x_153:
[----:B------:R-:W-:Y:S05]  /*6610*/  BSYNC B1 ;  /* 0x0000000000017941 */ /* 0x000fea0003800000 */
.L_x_152:
        /* <DEDUP_REMOVED lines=12> */
.L_x_155:
[----:B------:R-:W-:Y:S05]  /*66e0*/  BSYNC B1 ;  /* 0x0000000000017941 */ /* 0x000fea0003800000 */
.L_x_154:
        /* <DEDUP_REMOVED lines=12> */
.L_x_157:
[----:B------:R-:W-:Y:S05]  /*67b0*/  BSYNC B1 ;  /* 0x0000000000017941 */ /* 0x000fea0003800000 */
.L_x_156:
        /* <DEDUP_REMOVED lines=12> */
.L_x_159:
[----:B------:R-:W-:Y:S05]  /*6880*/  BSYNC B1 ;  /* 0x0000000000017941 */ /* 0x000fea0003800000 */
.L_x_158:
        /* <DEDUP_REMOVED lines=12> */
.L_x_161:
[----:B------:R-:W-:Y:S05]  /*6950*/  BSYNC B1 ;  /* 0x0000000000017941 */ /* 0x000fea0003800000 */
.L_x_160:
        /* <DEDUP_REMOVED lines=12> */
.L_x_163:
[----:B------:R-:W-:Y:S05]  /*6a20*/  BSYNC B1 ;  /* 0x0000000000017941 */ /* 0x000fea0003800000 */
.L_x_162:
        /* <DEDUP_REMOVED lines=12> */
.L_x_165:
[----:B------:R-:W-:Y:S05]  /*6af0*/  BSYNC B1 ;  /* 0x0000000000017941 */ /* 0x000fea0003800000 */
.L_x_164:
[----:B-----5:R-:W-:Y:S01]  /*6b00*/  LOP3.LUT R26, R26, 0xff, RZ, 0xc0, !PT ;  /* 0x000000ff1a1a7812 */ /* 0x020fe200078ec0ff */
[----:B------:R-:W-:Y:S01]  /*6b10*/  BSSY B1, `(.L_x_166) ;  /* 0x000000b000017945 */ /* 0x000fe20003800000 */
[----:B------:R-:W-:Y:S02]  /*6b20*/  ISETP.LT.OR P1, PT, R6, 0x7a, !P1 ;  /* 0x0000007a0600780c */ /* 0x000fe40004f21670 */
[----:B------:R-:W-:-:S05]  /*6b30*/  F2FP.F16.E5M2.UNPACK_B R26, R26 ;  /* 0x0000001aff1a723e */ /* 0x000fca00020004ff */
[----:B----4-:R-:W-:-:S05]  /*6b40*/  HADD2.F32 R27, -RZ, R26.H0_H0 ;  /* 0x2000001aff1b7230 */ /* 0x010fca0000004100 */
[----:B------:R-:W-:-:S04]  /*6b50*/  FMUL R26, R27, R12 ;  /* 0x0000000c1b1a7220 */ /* 0x000fc80000400000 */
[----:B------:R-:W-:Y:S01]  /*6b60*/  FFMA R26, R17, R11, R26 ;  /* 0x0000000b111a7223 */ /* 0x000fe2000000001a */
[----:B------:R-:W-:-:S04]  /*6b70*/  PRMT R17, RZ, 0x7610, R17 ;  /* 0x00007610ff117816 */ /* 0x000fc80000000011 */
[----:B------:R-:W-:-:S05]  /*6b80*/  F2FP.SATFINITE.E5M2.F32.PACK_AB_MERGE_C R27, RZ, R26, RZ ;  /* 0x0000001aff1b723e */ /* 0x000fca00048060ff */
[----:B------:R4:W-:Y:S01]  /*6b90*/  @!P5 STG.E.U8 desc[UR20][R20.64+0x78], R27 ;  /* 0x0000781b1400d986 */ /* 0x0009e2000c101114 */
[----:B------:R-:W-:Y:S05]  /*6ba0*/  @P1 BRA `(.L_x_167) ;  /* 0x0000000000041947 */ /* 0x000fea0003800000 */
[----:B------:R0:W5:Y:S02]  /*6bb0*/  LDG.E.U8 R17, desc[UR20][R4.64+0x79] ;  /* 0x0000791404117981 */ /* 0x000164000c1e1100 */
.L_x_167:
[----:B------:R-:W-:Y:S05]  /*6bc0*/  BSYNC B1 ;  /* 0x0000000000017941 */ /* 0x000fea0003800000 */
.L_x_166:
[----:B-----5:R-:W-:Y:S01]  /*6bd0*/  LOP3.LUT R17, R17, 0xff, RZ, 0xc0, !PT ;  /* 0x000000ff11117812 */ /* 0x020fe200078ec0ff */
[----:B------:R-:W-:Y:S01]  /*6be0*/  BSSY B1, `(.L_x_168) ;  /* 0x000000b000017945 */ /* 0x000fe20003800000 */
[----:B------:R-:W-:Y:S02]  /*6bf0*/  ISETP.LT.OR P4, PT, R6, 0x79, !P2 ;  /* 0x000000790600780c */ /* 0x000fe40005781670 */
[----:B------:R-:W-:Y:S02]  /*6c00*/  F2FP.F16.E5M2.UNPACK_B R17, R17 ;  /* 0x00000011ff11723e */ /* 0x000fe400020004ff */
[----:B0-2---:R-:W-:-:S03]  /*6c10*/  PRMT R4, RZ, 0x7610, R4 ;  /* 0x00007610ff047816 */ /* 0x005fc60000000004 */
[----:B------:R-:W-:-:S05]  /*6c20*/  HADD2.F32 R17, -RZ, R17.H0_H0 ;  /* 0x20000011ff117230 */ /* 0x000fca0000004100 */
[----:B------:R-:W-:-:S04]  /*6c30*/  FMUL R17, R17, R12 ;  /* 0x0000000c11117220 */ /* 0x000fc80000400000 */
[----:B------:R-:W-:-:S05]  /*6c40*/  FFMA R17, R22, R11, R17 ;  /* 0x0000000b16117223 */ /* 0x000fca0000000011 */
[----:B------:R-:W-:-:S05]  /*6c50*/  F2FP.SATFINITE.E5M2.F32.PACK_AB_MERGE_C R17, RZ, R17, RZ ;  /* 0x00000011ff11723e */ /* 0x000fca00048060ff */
[----:B------:R0:W-:Y:S01]  /*6c60*/  @!P1 STG.E.U8 desc[UR20][R20.64+0x79], R17 ;  /* 0x0000791114009986 */ /* 0x0001e2000c101114 */
[----:B------:R-:W-:Y:S05]  /*6c70*/  @P4 BRA `(.L_x_169) ;  /* 0x0000000000044947 */ /* 0x000fea0003800000 */
[----:B------:R2:W5:Y:S02]  /*6c80*/  LDG.E.U8 R4, desc[UR20][R24.64+0x78] ;  /* 0x0000781418047981 */ /* 0x000564000c1e1100 */
.L_x_169:
[----:B------:R-:W-:Y:S05]  /*6c90*/  BSYNC B1 ;  /* 0x0000000000017941 */ /* 0x000fea0003800000 */
.L_x_168:
        /* <DEDUP_REMOVED lines=12> */
.L_x_171:
[----:B------:R-:W-:Y:S05]  /*6d60*/  BSYNC B1 ;  /* 0x0000000000017941 */ /* 0x000fea0003800000 */
.L_x_170:
[----:B------:R-:W-:Y:S05]  /*6d70*/  @P2 BRA `(.L_x_172) ;  /* 0x0000001000282947 */ /* 0x000fea0003800000 */
[----:B-----5:R-:W-:-:S04]  /*6d80*/  LOP3.LUT R4, R4, 0xff, RZ, 0xc0, !PT ;  /* 0x000000ff04047812 */ /* 0x020fc800078ec0ff */
[----:B------:R-:W-:-:S05]  /*6d90*/  F2FP.F16.E5M2.UNPACK_B R4, R4 ;  /* 0x00000004ff04723e */ /* 0x000fca00020004ff */
[----:B0-----:R-:W-:-:S05]  /*6da0*/  HADD2.F32 R5, -RZ, R4.H0_H0 ;  /* 0x20000004ff057230 */ /* 0x001fca0000004100 */
[----:B------:R-:W-:-:S04]  /*6db0*/  FMUL R5, R5, R12 ;  /* 0x0000000c05057220 */ /* 0x000fc80000400000 */
[----:B------:R-:W-:-:S05]  /*6dc0*/  FFMA R5, R88, R11, R5 ;  /* 0x0000000b58057223 */ /* 0x000fca0000000005 */
[----:B------:R-:W-:-:S05]  /*6dd0*/  F2FP.SATFINITE.E5M2.F32.PACK_AB_MERGE_C R5, RZ, R5, RZ ;  /* 0x00000005ff05723e */ /* 0x000fca00048060ff */
[----:B------:R0:W-:Y:S01]  /*6de0*/  STG.E.U8 desc[UR20][R18.64+0x79], R5 ;  /* 0x0000790512007986 */ /* 0x0001e2000c101114 */
[----:B------:R-:W-:Y:S05]  /*6df0*/  BRA `(.L_x_172) ;  /* 0x0000001000087947 */ /* 0x000fea0003800000 */
.L_x_43:
[----:B------:R-:W-:Y:S01]  /*6e00*/  ISETP.GE.AND P2, PT, R30, 0x1, PT ;  /* 0x000000011e00780c */ /* 0x000fe20003f46270 */
[-C--:B--2---:R-:W-:Y:S01]  /*6e10*/  FMUL R147, R147, R11.reuse ;  /* 0x0000000b93937220 */ /* 0x084fe20000400000 */
[-C--:B------:R-:W-:Y:S01]  /*6e20*/  FMUL R148, R148, R11.reuse ;  /* 0x0000000b94947220 */ /* 0x080fe20000400000 */
[----:B------:R-:W-:Y:S01]  /*6e30*/  ISETP.GE.AND P1, PT, R30, 0x9, PT ;  /* 0x000000091e00780c */ /* 0x000fe20003f26270 */
[-C--:B------:R-:W-:Y:S01]  /*6e40*/  FMUL R146, R146, R11.reuse ;  /* 0x0000000b92927220 */ /* 0x080fe20000400000 */
[C---:B------:R-:W-:Y:S01]  /*6e50*/  ISETP.LT.OR P5, PT, R6.reuse, 0x1, !P2 ;  /* 0x000000010600780c */ /* 0x040fe200057a1670 */
[-C--:B------:R-:W-:Y:S01]  /*6e60*/  FMUL R145, R145, R11.reuse ;  /* 0x0000000b91917220 */ /* 0x080fe20000400000 */
[----:B------:R-:W-:Y:S01]  /*6e70*/  ISETP.LT.OR P4, PT, R6, 0x2, !P2 ;  /* 0x000000020600780c */ /* 0x000fe20005781670 */
[----:B------:R-:W-:Y:S01]  /*6e80*/  FMUL R143, R143, R11 ;  /* 0x0000000b8f8f7220 */ /* 0x000fe20000400000 */
[----:B------:R-:W-:Y:S01]  /*6e90*/  F2FP.SATFINITE.E5M2.F32.PACK_AB_MERGE_C R147, RZ, R147, RZ ;  /* 0x00000093ff93723e */ /* 0x000fe200048060ff */
[-C--:B------:R-:W-:Y:S01]  /*6ea0*/  FMUL R144, R144, R11.reuse ;  /* 0x0000000b90907220 */ /* 0x080fe20000400000 */
[----:B------:R-:W-:Y:S01]  /*6eb0*/  F2FP.SATFINITE.E5M2.F32.PACK_AB_MERGE_C R5, RZ, R148, RZ ;  /* 0x00000094ff05723e */ /* 0x000fe200048060ff */
[-C--:B------:R-:W-:Y:S01]  /*6ec0*/  FMUL R141, R141, R11.reuse ;  /* 0x0000000b8d8d7220 */ /* 0x080fe20000400000 */
[----:B------:R-:W-:Y:S01]  /*6ed0*/  ISETP.LT.OR P6, PT, R6, 0x9, !P2 ;  /* 0x000000090600780c */ /* 0x000fe200057c1670 */
[-C--:B------:R-:W-:Y:S01]  /*6ee0*/  FMUL R142, R142, R11.reuse ;  /* 0x0000000b8e8e7220 */ /* 0x080fe20000400000 */
[----:B------:R-:W-:Y:S01]  /*6ef0*/  F2FP.SATFINITE.E5M2.F32.PACK_AB_MERGE_C R25, RZ, R146, RZ ;  /* 0x00000092ff19723e */ /* 0x000fe200048060ff */
[----:B------:R-:W-:Y:S01]  /*6f00*/  FMUL R140, R140, R11 ;  /* 0x0000000b8c8c7220 */ /* 0x000fe20000400000 */
[----:B------:R-:W-:Y:S01]  /*6f10*/  F2FP.SATFINITE.E5M2.F32.PACK_AB_MERGE_C R145, RZ, R145, RZ ;  /* 0x00000091ff91723e */ /* 0x000fe200048060ff */
[----:B------:R-:W-:Y:S01]  /*6f20*/  @!P5 STG.E.U8 desc[UR20][R20.64], R147 ;  /* 0x000000931400d986 */ /* 0x000fe2000c101114 */
[C---:B------:R-:W-:Y:S01]  /*6f30*/  ISETP.LT.OR P5, PT, R6.reuse, 0x2, !P1 ;  /* 0x000000020600780c */ /* 0x040fe20004fa1670 */
[----:B------:R-:W-:Y:S01]  /*6f40*/  FMUL R139, R139, R11 ;  /* 0x0000000b8b8b7220 */ /* 0x000fe20000400000 */
[----:B------:R-:W-:Y:S01]  /*6f50*/  F2FP.SATFINITE.E5M2.F32.PACK_AB_MERGE_C R143, RZ, R143, RZ ;  /* 0x0000008fff8f723e */ /* 0x000fe200048060ff */
[----:B------:R0:W-:Y:S01]  /*6f60*/  @!P4 STG.E.U8 desc[UR20][R20.64+0x1], R5 ;  /* 0x000001051400c986 */ /* 0x0001e2000c101114 */
[----:B------:R-:W-:Y:S01]  /*6f70*/  ISETP.LT.OR P4, PT, R6, 0x1, !P1 ;  /* 0x000000010600780c */ /* 0x000fe20004f81670 */
[----:B------:R-:W-:Y:S01]  /*6f80*/  FMUL R137, R137, R11 ;  /* 0x0000000b89897220 */ /* 0x000fe20000400000 */
[----:B------:R-:W-:Y:S01]  /*6f90*/  F2FP.SATFINITE.E5M2.F32.PACK_AB_MERGE_C R141, RZ, R141, RZ ;  /* 0x0000008dff8d723e */ /* 0x000fe200048060ff */
[-C--:B------:R-:W-:Y:S01]  /*6fa0*/  FMUL R138, R138, R11.reuse ;  /* 0x0000000b8a8a7220 */ /* 0x080fe20000400000 */
[----:B------:R-:W-:Y:S01]  /*6fb0*/  F2FP.SATFINITE.E5M2.F32.PACK_AB_MERGE_C R27, RZ, R142, RZ ;  /* 0x0000008eff1b723e */ /* 0x000fe200048060ff */
[----:B------:R-:W-:Y:S01]  /*6fc0*/  FMUL R135, R135, R11 ;  /* 0x0000000b87877220 */ /* 0x000fe20000400000 */
[----:B------:R-:W-:Y:S01]  /*6fd0*/  F2FP.SATFINITE.E5M2.F32.PACK_AB_MERGE_C R139, RZ, R139, RZ ;  /* 0x0000008bff8b723e */ /* 0x000fe200048060ff */
[----:B------:R-:W-:Y:S01]  /*6fe0*/  FMUL R136, R136, R11 ;  /* 0x0000000b88887220 */ /* 0x000fe20000400000 */
[----:B------:R-:W-:Y:S01]  /*6ff0*/  F2FP.SATFINITE.E5M2.F32.PACK_AB_MERGE_C R137, RZ, R137, RZ ;  /* 0x00000089ff89723e */ /* 0x000fe200048060ff */
[----:B------:R1:W-:Y:S01]  /*7000*/  @!P5 STG.E.U8 desc[UR20][R18.64+0x1], R25 ;  /* 0x000001191200d986 */ /* 0x0003e2000c101114 */
[----:B------:R-:W-:Y:S01]  /*7010*/  ISETP.LT.OR P5, PT, R6, 0xa, !P2 ;  /* 0x0000000a0600780c */ /* 0x000fe200057a1670 */
[-C--:B------:R-:W-:Y:S01]  /*7020*/  FMUL R134, R134, R11.reuse ;  /* 0x0000000b86867220 */ /* 0x080fe20000400000 */
[----:B0-----:R-:W-:Y:S01]  /*7030*/  F2FP.SATFINITE.E5M2.F32.PACK_AB_MERGE_C R5, RZ, R144, RZ ;  /* 0x00000090ff05723e */ /* 0x001fe200048060ff */
[----:B------:R-:W-:Y:S01]  /*7040*/  @!P4 STG.E.U8 desc[UR20][R18.64], R145 ;  /* 0x000000911200c986 */ /* 0x000fe2000c101114 */
[C---:B------:R-:W-:Y:S01]  /*7050*/  ISETP.LT.OR P4, PT, R6.reuse, 0x9, !P1 ;  /* 0x000000090600780c */ /* 0x040fe20004f81670 */
[----:B------:R-:W-:Y:S01]  /*7060*/  FMUL R133, R133, R11 ;  /* 0x0000000b85857220 */ /* 0x000fe20000400000 */
[----:B------:R-:W-:Y:S01]  /*7070*/  F2FP.SATFINITE.E5M2.F32.PACK_AB_MERGE_C R135, RZ, R135, RZ ;  /* 0x00000087ff87723e */ /* 0x000fe200048060ff */
[----:B------:R-:W-:Y:S01]  /*7080*/  @!P6 STG.E.U8 desc[UR20][R20.64+0x8], R143 ;  /* 0x0000088f1400e986 */ /* 0x000fe2000c101114 */
[----:B------:R-:W-:Y:S01]  /*7090*/  ISETP.LT.OR P6, PT, R6, 0xa, !P1 ;  /* 0x0000000a0600780c */ /* 0x000fe20004fc1670 */
[----:B------:R-:W-:Y:S01]  /*70a0*/  FMUL R131, R131, R11 ;  /* 0x0000000b83837220 */ /* 0x000fe20000400000 */
[----:B------:R-:W-:Y:S01]  /*70b0*/  F2FP.SATFINITE.E5M2.F32.PACK_AB_MERGE_C R133, RZ, R133, RZ ;  /* 0x00000085ff85723e */ /* 0x000fe200048060ff */
[-C--:B------:R-:W-:Y:S01]  /*70c0*/  FMUL R132, R132, R11.reuse ;  /* 0x0000000b84847220 */ /* 0x080fe20000400000 */
[----:B-1----:R-:W-:Y:S01]  /*70d0*/  F2FP.SATFINITE.E5M2.F32.PACK_AB_MERGE_C R25, RZ, R140, RZ ;  /* 0x0000008cff19723e */ /* 0x002fe200048060ff */
[----:B------:R0:W-:Y:S01]  /*70e0*/  @!P5 STG.E.U8 desc[UR20][R20.64+0x9], R5 ;  /* 0x000009051400d986 */ /* 0x0001e2000c101114 */
[C---:B------:R-:W-:Y:S01]  /*70f0*/  ISETP.LT.OR P5, PT, R6.reuse, 0x12, !P2 ;  /* 0x000000120600780c */ /* 0x040fe200057a1670 */
[----:B------:R-:W-:Y:S01]  /*7100*/  FMUL R129, R129, R11 ;  /* 0x0000000b81817220 */ /* 0x000fe20000400000 */
[----:B------:R-:W-:Y:S01]  /*7110*/  F2FP.SATFINITE.E5M2.F32.PACK_AB_MERGE_C R131, RZ, R131, RZ ;  /* 0x00000083ff83723e */ /* 0x000fe200048060ff */
[----:B------:R-:W-:Y:S01]  /*7120*/  @!P4 STG.E.U8 desc[UR20][R18.64+0x8], R141 ;  /* 0x0000088d1200c986 */ /* 0x000fe2000c101114 */
[----:B------:R-:W-:Y:S01]  /*7130*/  ISETP.LT.OR P4, PT, R6, 0x11, !P2 ;  /* 0x000000110600780c */ /* 0x000fe20005781670 */
[----:B------:R-:W-:Y:S01]  /*7140*/  FMUL R130, R130, R11 ;  /* 0x0000000b82827220 */ /* 0x000fe20000400000 */
[----:B------:R-:W-:Y:S01]  /*7150*/  F2FP.SATFINITE.E5M2.F32.PACK_AB_MERGE_C R129, RZ, R129, RZ ;  /* 0x00000081ff81723e */ /* 0x000fe200048060ff */
[----:B------:R1:W-:Y:S01]  /*7160*/  @!P6 STG.E.U8 desc[UR20][R18.64+0x9], R27 ;  /* 0x0000091b1200e986 */ /* 0x0003e2000c101114 */
[----:B------:R-:W-:Y:S01]  /*7170*/  ISETP.LT.OR P6, PT, R6, 0x11, !P1 ;  /* 0x000000110600780c */ /* 0x000fe20004fc1670 */
[-C--:B------:R-:W-:Y:S01]  /*7180*/  FMUL R128, R128, R11.reuse ;  /* 0x0000000b80807220 */ /* 0x080fe20000400000 */
[-C--:B------:R-:W-:Y:S01]  /*7190*/  FMUL R127, R127, R11.reuse ;  /* 0x0000000b7f7f7220 */ /* 0x080fe20000400000 */
[----:B0-----:R-:W-:Y:S01]  /*71a0*/  F2FP.SATFINITE.E5M2.F32.PACK_AB_MERGE_C R5, RZ, R138, RZ ;  /* 0x0000008aff05723e */ /* 0x001fe200048060ff */
[-C--:B------:R-:W-:Y:S01]  /*71b0*/  FMUL R125, R125, R11.reuse ;  /* 0x0000000b7d7d7220 */ /* 0x080fe20000400000 */
[----:B------:R0:W-:Y:S01]  /*71c0*/  @!P5 STG.E.U8 desc[UR20][R20.64+0x11], R25 ;  /* 0x000011191400d986 */ /* 0x0001e2000c101114 */
[----:B------:R-:W-:Y:S01]  /*71d0*/  ISETP.LT.OR P5, PT, R6, 0x12, !P1 ;  /* 0x000000120600780c */ /* 0x000fe20004fa1670 */
[----:B------:R-:W-:Y:S01]  /*71e0*/  FMUL R126, R126, R11 ;  /* 0x0000000b7e7e7220 */ /* 0x000fe20000400000 */
[----:B------:R-:W-:Y:S01]  /*71f0*/  F2FP.SATFINITE.E5M2.F32.PACK_AB_MERGE_C R127, RZ, R127, RZ ;  /* 0x0000007fff7f723e */ /* 0x000fe200048060ff */
[----:B------:R-:W-:Y:S01]  /*7200*/  @!P4 STG.E.U8 desc[UR20][R20.64+0x10], R139 ;  /* 0x0000108b1400c986 */ /* 0x000fe2000c101114 */
[C---:B------:R-:W-:Y:S01]  /*7210*/  ISETP.LT.OR P4, PT, R6.reuse, 0x19, !P2 ;  /* 0x000000190600780c */ /* 0x040fe20005781670 */
[-C--:B------:R-:W-:Y:S01]  /*7220*/  FMUL R123, R123, R11.reuse ;  /* 0x0000000b7b7b7220 */ /* 0x080fe20000400000 */
[----:B-1----:R-:W-:Y:S01]  /*7230*/  F2FP.SATFINITE.E5M2.F32.PACK_AB_MERGE_C R27, RZ, R136, RZ ;  /* 0x00000088ff1b723e */ /* 0x002fe200048060ff */
[----:B------:R-:W-:Y:S01]  /*7240*/  @!P6 STG.E.U8 desc[UR20][R18.64+0x10], R137 ;  /* 0x000010891200e986 */ /* 0x000fe2000c101114 */
[----:B------:R-:W-:Y:S01]  /*7250*/  ISETP.LT.OR P6, PT, R6, 0x1a, !P2 ;  /* 0x0000001a0600780c */ /* 0x000fe200057c1670 */
[----:B------:R-:W-:Y:S01]  /*7260*/  FMUL R124, R124, R11 ;  /* 0x0000000b7c7c7220 */ /* 0x000fe20000400000 */
[----:B------:R-:W-:Y:S01]  /*7270*/  F2FP.SATFINITE.E5M2.F32.PACK_AB_MERGE_C R125, RZ, R125, RZ ;  /* 0x0000007dff7d723e */ /* 0x000fe200048060ff */
[-C--:B------:R-:W-:Y:S01]  /*7280*/  FMUL R122, R122, R11.reuse ;  /* 0x0000000b7a7a7220 */ /* 0x080fe20000400000 */
[----:B0-----:R-:W-:Y:S01]  /*7290*/  F2FP.SATFINITE.E5M2.F32.PACK_AB_MERGE_C R25, RZ, R134, RZ ;  /* 0x00000086ff19723e */ /* 0x001fe200048060ff */
[----:B------:R0:W-:Y:S01]  /*72a0*/  @!P5 STG.E.U8 desc[UR20][R18.64+0x11], R5 ;  /* 0x000011051200d986 */ /* 0x0001e2000c101114 */
[C---:B------:R-:W-:Y:S01]  /*72b0*/  ISETP.LT.OR P5, PT, R6.reuse, 0x1a, !P1 ;  /* 0x0000001a0600780c */ /* 0x040fe20004fa1670 */
        /* <DEDUP_REMOVED lines=11> */
[----:B0-----:R-:W-:Y:S01]  /*7370*/  F2FP.SATFINITE.E5M2.F32.PACK_AB_MERGE_C R5, RZ, R132, RZ ;  /* 0x00000084ff05723e */ /* 0x001fe200048060ff */
[----:B------:R0:W-:Y:S01]  /*7380*/  @!P5 STG.E.U8 desc[UR20][R18.64+0x19], R25 ;  /* 0x000019191200d986 */ /* 0x0001e2000c101114 */
[----:B------:R-:W-:Y:S01]  /*7390*/  ISETP.LT.OR P5, PT, R6, 0x22, !P2 ;  /* 0x000000220600780c */ /* 0x000fe200057a1670 */
[----:B------:R-:W-:Y:S01]  /*73a0*/  FMUL R118, R118, R11 ;  /* 0x0000000b76767220 */ /* 0x000fe20000400000 */
[----:B------:R-:W-:Y:S01]  /*73b0*/  F2FP.SATFINITE.E5M2.F32.PACK_AB_MERGE_C R117, RZ, R117, RZ ;  /* 0x00000075ff75723e */ /* 0x000fe200048060ff */
[----:B------:R-:W-:Y:S01]  /*73c0*/  @!P4 STG.E.U8 desc[UR20][R18.64+0x18], R133 ;  /* 0x000018851200c986 */ /* 0x000fe2000c101114 */
[----:B------:R-:W-:Y:S01]  /*73d0*/  ISETP.LT.OR P4, PT, R6, 0x21, !P1 ;  /* 0x000000210600780c */ /* 0x000fe20004f81670 */
[-C--:B------:R-:W-:Y:S01]  /*73e0*/  FMUL R116, R116, R11.reuse ;  /* 0x0000000b74747220 */ /* 0x080fe20000400000 */
[----:B-1----:R-:W-:Y:S01]  /*73f0*/  F2FP.SATFINITE.E5M2.F32.PACK_AB_MERGE_C R27, RZ, R130, RZ ;  /* 0x00000082ff1b723e */ /* 0x002fe200048060ff */
[----:B------:R-:W-:Y:S01]  /*7400*/  @!P6 STG.E.U8 desc[UR20][R20.64+0x20], R131 ;  /* 0x000020831400e986 */ /* 0x000fe2000c101114 */
[----:B------:R-:W-:Y:S01]  /*7410*/  ISETP.LT.OR P6, PT, R6, 0x22, !P1 ;  /* 0x000000220600780c */ /* 0x000fe20004fc1670 */
[-C--:B------:R-:W-:Y:S01]  /*7420*/  FMUL R115, R115, R11.reuse ;  /* 0x0000000b73737220 */ /* 0x080fe20000400000 */
[-C--:B------:R-:W-:Y:S01]  /*7430*/  FMUL R113, R113, R11.reuse ;  /* 0x0000000b71717220 */ /* 0x080fe20000400000 */
[----:B0-----:R-:W-:Y:S01]  /*7440*/  F2FP.SATFINITE.E5M2.F32.PACK_AB_MERGE_C R25, RZ, R128, RZ ;  /* 0x00000080ff19723e */ /* 0x001fe200048060ff */
[-C--:B------:R-:W-:Y:S01]  /*7450*/  FMUL R114, R114, R11.reuse ;  /* 0x0000000b72727220 */ /* 0x080fe20000400000 */
        /* <DEDUP_REMOVED lines=33> */
[C---:B------:R-:W-:Y:S01]  /*7670*/  ISETP.LT.OR P4, PT, R6.reuse, 0x31, !P1 ;  /* 0x000000310600780c */ /* 0x040fe20004f81670 */
[-C--:B------:R-:W-:Y:S01]  /*7680*/  FMUL R103, R103, R11.reuse ;  /* 0x0000000b67677220 */ /* 0x080fe20000400000 */
[-C--:B------:R-:W-:Y:S01]  /*7690*/  FMUL R101, R101, R11.reuse ;  /* 0x0000000b65657220 */ /* 0x080fe20000400000 */
        /* <DEDUP_REMOVED lines=15> */
[C---:B------:R-:W-:Y:S01]  /*7790*/  ISETP.LT.OR P6, PT, R6.reuse, 0x3a, !P1 ;  /* 0x0000003a0600780c */ /* 0x040fe20004fc1670 */
        /* <DEDUP_REMOVED lines=20> */
[-C--:B------:R-:W-:Y:S01]  /*78e0*/  FMUL R92, R92, R11.reuse ;  /* 0x0000000b5c5c7220 */ /* 0x080fe20000400000 */
[-C--:B------:R-:W-:Y:S01]  /*78f0*/  FMUL R89, R89, R11.reuse ;  /* 0x0000000b59597220 */ /* 0x080fe20000400000 */
        /* <DEDUP_REMOVED lines=19> */
[----:B------:R-:W-:-:S02]  /*7a30*/  ISETP.LT.OR P6, PT, R6, 0x51, !P2 ;  /* 0x000000510600780c */ /* 0x000fc400057c1670 */
[----:B------:R-:W-:Y:S02]  /*7a40*/  F2FP.SATFINITE.E5M2.F32.PACK_AB_MERGE_C R23, RZ, R23, RZ ;  /* 0x00000017ff17723e */ /* 0x000fe400048060ff */
[----:B0-----:R-:W-:Y:S01]  /*7a50*/  F2FP.SATFINITE.E5M2.F32.PACK_AB_MERGE_C R5, RZ, R108, RZ ;  /* 0x0000006cff05723e */ /* 0x001fe200048060ff */
[----:B------:R0:W-:Y:S01]  /*7a60*/  @!P5 STG.E.U8 desc[UR20][R18.64+0x49], R25 ;  /* 0x000049191200d986 */ /* 0x0001e2000c101114 */
[----:B------:R-:W-:-:S03]  /*7a70*/  ISETP.LT.OR P5, PT, R6, 0x52, !P2 ;  /* 0x000000520600780c */ /* 0x000fc600057a1670 */
[----:B------:R-:W-:Y:S01]  /*7a80*/  @!P4 STG.E.U8 desc[UR20][R18.64+0x48], R109 ;  /* 0x0000486d1200c986 */ /* 0x000fe2000c101114 */
[C---:B------:R-:W-:Y:S02]  /*7a90*/  ISETP.LT.OR P4, PT, R6.reuse, 0x51, !P1 ;  /* 0x000000510600780c */ /* 0x040fe40004f81670 */
[----:B-1----:R-:W-:Y:S01]  /*7aa0*/  F2FP.SATFINITE.E5M2.F32.PACK_AB_MERGE_C R27, RZ, R106, RZ ;  /* 0x0000006aff1b723e */ /* 0x002fe200048060ff */
[----:B------:R-:W-:Y:S01]  /*7ab0*/  @!P6 STG.E.U8 desc[UR20][R20.64+0x50], R107 ;  /* 0x0000506b1400e986 */ /* 0x000fe2000c101114 */
[----:B------:R-:W-:Y:S02]  /*7ac0*/  ISETP.LT.OR P6, PT, R6, 0x52, !P1 ;  /* 0x000000520600780c */ /* 0x000fe40004fc1670 */
[----:B0-----:R-:W-:-:S03]  /*7ad0*/  F2FP.SATFINITE.E5M2.F32.PACK_AB_MERGE_C R25, RZ, R104, RZ ;  /* 0x00000068ff19723e */ /* 0x001fc600048060ff */
[----:B------:R0:W-:Y:S01]  /*7ae0*/  @!P5 STG.E.U8 desc[UR20][R20.64+0x51], R5 ;  /* 0x000051051400d986 */ /* 0x0001e2000c101114 */
[----:B------:R-:W-:-:S03]  /*7af0*/  ISETP.LT.OR P5, PT, R6, 0x5a, !P2 ;  /* 0x0000005a0600780c */ /* 0x000fc600057a1670 */
[----:B------:R-:W-:Y:S01]  /*7b00*/  @!P4 STG.E.U8 desc[UR20][R18.64+0x50], R105 ;  /* 0x000050691200c986 */ /* 0x000fe2000c101114 */
[----:B------:R-:W-:-:S03]  /*7b10*/  ISETP.LT.OR P4, PT, R6, 0x59, !P2 ;  /* 0x000000590600780c */ /* 0x000fc60005781670 */
[----:B------:R1:W-:Y:S01]  /*7b20*/  @!P6 STG.E.U8 desc[UR20][R18.64+0x51], R27 ;  /* 0x0000511b1200e986 */ /* 0x0003e2000c101114 */
[----:B------:R-:W-:Y:S02]  /*7b30*/  ISETP.LT.OR P6, PT, R6, 0x59, !P1 ;  /* 0x000000590600780c */ /* 0x000fe40004fc1670 */
[----:B0-----:R-:W-:-:S03]  /*7b40*/  F2FP.SATFINITE.E5M2.F32.PACK_AB_MERGE_C R5, RZ, R102, RZ ;  /* 0x00000066ff05723e */ /* 0x001fc600048060ff */
        /* <DEDUP_REMOVED lines=31> */
[C---:B------:R-:W-:Y:S02]  /*7d40*/  ISETP.LT.OR P5, PT, R6.reuse, 0x79, !P2 ;  /* 0x000000790600780c */ /* 0x040fe400057a1670 */
[C---:B------:R-:W-:Y:S01]  /*7d50*/  ISETP.LT.OR P2, PT, R6.reuse, 0x7a, !P2 ;  /* 0x0000007a0600780c */ /* 0x040fe20005741670 */
[----:B------:R2:W-:Y:S01]  /*7d60*/  @!P4 STG.E.U8 desc[UR20][R20.64+0x70], R91 ;  /* 0x0000705b1400c986 */ /* 0x0005e2000c101114 */
[C---:B------:R-:W-:Y:S02]  /*7d70*/  ISETP.LT.OR P4, PT, R6.reuse, 0x72, !P1 ;  /* 0x000000720600780c */ /* 0x040fe40004f81670 */
[----:B-1----:R-:W-:Y:S01]  /*7d80*/  F2FP.SATFINITE.E5M2.F32.PACK_AB_MERGE_C R27, RZ, R88, RZ ;  /* 0x00000058ff1b723e */ /* 0x002fe200048060ff */
[----:B------:R2:W-:Y:S01]  /*7d90*/  @!P6 STG.E.U8 desc[UR20][R18.64+0x70], R89 ;  /* 0x000070591200e986 */ /* 0x0005e2000c101114 */
[C---:B------:R-:W-:Y:S02]  /*7da0*/  ISETP.LT.OR P6, PT, R6.reuse, 0x79, !P1 ;  /* 0x000000790600780c */ /* 0x040fe40004fc1670 */
[----:B------:R-:W-:-:S02]  /*7db0*/  ISETP.LT.OR P1, PT, R6, 0x7a, !P1 ;  /* 0x0000007a0600780c */ /* 0x000fc40004f21670 */
[----:B0-----:R-:W-:-:S05]  /*7dc0*/  F2FP.SATFINITE.E5M2.F32.PACK_AB_MERGE_C R25, RZ, R22, RZ ;  /* 0x00000016ff19723e */ /* 0x001fca00048060ff */
[----:B------:R2:W-:Y:S04]  /*7dd0*/  @!P4 STG.E.U8 desc[UR20][R18.64+0x71], R5 ;  /* 0x000071051200c986 */ /* 0x0005e8000c101114 */
[----:B------:R2:W-:Y:S04]  /*7de0*/  @!P5 STG.E.U8 desc[UR20][R20.64+0x78], R17 ;  /* 0x000078111400d986 */ /* 0x0005e8000c101114 */
[----:B------:R2:W-:Y:S04]  /*7df0*/  @!P2 STG.E.U8 desc[UR20][R20.64+0x79], R25 ;  /* 0x000079191400a986 */ /* 0x0005e8000c101114 */
[----:B------:R2:W-:Y:S04]  /*7e00*/  @!P6 STG.E.U8 desc[UR20][R18.64+0x78], R23 ;  /* 0x000078171200e986 */ /* 0x0005e8000c101114 */
[----:B------:R2:W-:Y:S02]  /*7e10*/  @!P1 STG.E.U8 desc[UR20][R18.64+0x79], R27 ;  /* 0x0000791b12009986 */ /* 0x0005e4000c101114 */
.L_x_172:
[----:B------:R-:W-:Y:S05]  /*7e20*/  BSYNC B0 ;  /* 0x0000000000007941 */ /* 0x000fea0003800000 */
.L_x_42:
[C---:B------:R-:W-:Y:S01]  /*7e30*/  LEA R2, P1, R8.reuse, R2, 0x1 ;  /* 0x0000000208027211 */ /* 0x040fe200078208ff */
[----:B------:R-:W-:Y:S01]  /*7e40*/  ULDC.64 UR6, c[0x0][0x650] ;  /* 0x0001940000067ab9 */ /* 0x000fe20000000a00 */
[----:B-----5:R-:W-:Y:S01]  /*7e50*/  IMAD.U32 R4, RZ, RZ, UR12 ;  /* 0x0000000cff047e24 */ /* 0x020fe2000f8e00ff */
[----:B0-2---:R-:W-:Y:S01]  /*7e60*/  PRMT R17, RZ, 0x7610, R17 ;  /* 0x00007610ff117816 */ /* 0x005fe20000000011 */
[----:B------:R-:W-:Y:S01]  /*7e70*/  IMAD.MOV.U32 R6, RZ, RZ, -0x1 ;  /* 0xffffffffff067424 */ /* 0x000fe200078e00ff */
[----:B------:R-:W-:Y:S01]  /*7e80*/  LEA.HI.X R3, R8, R3, R0, 0x1, P1 ;  /* 0x0000000308037211 */ /* 0x000fe200008f0c00 */
[----:B------:R0:W-:Y:S01]  /*7e90*/  SYNCS.ARRIVE.TRANS64.A1T0 RZ, [R4+UR22], RZ ;  /* 0x000000ff04ff79a7 */ /* 0x0001e20008100016 */
[----:B------:R-:W-:Y:S01]  /*7ea0*/  ISETP.GE.U32.AND P1, PT, R2, UR6, PT ;  /* 0x0000000602007c0c */ /* 0x000fe2000bf26070 */
[----:B------:R-:W-:-:S03]  /*7eb0*/  IMAD.MOV.U32 R5, RZ, RZ, -0x1 ;  /* 0xffffffffff057424 */ /* 0x000fc600078e00ff */
[----:B------:R-:W-:Y:S01]  /*7ec0*/  ISETP.GE.U32.AND.EX P1, PT, R3, UR7, PT, P1 ;  /* 0x0000000703007c0c */ /* 0x000fe2000bf26110 */
[----:B0-----:R-:W-:-:S12]  /*7ed0*/  IMAD.MOV.U32 R4, RZ, RZ, -0x1 ;  /* 0xffffffffff047424 */ /* 0x001fd800078e00ff */
[----:B------:R-:W-:Y:S05]  /*7ee0*/  @P1 BRA `(.L_x_173) ;  /* 0x0000000400601947 */ /* 0x000fea0003800000 */
[----:B------:R-:W0:Y:S01]  /*7ef0*/  S2R R28, SR_CTAID.X ;  /* 0x00000000001c7919 */ /* 0x000e220000002500 */
[----:B------:R-:W2:Y:S01]  /*7f00*/  LDC.64 R22, c[0x0][0x628] ;  /* 0x00018a00ff167b82 */ /* 0x000ea20000000a00 */
[----:B------:R-:W-:Y:S01]  /*7f10*/  ULDC UR6, c[0x0][0x150] ;  /* 0x0000540000067ab9 */ /* 0x000fe20000000800 */
[----:B-1--4-:R-:W-:Y:S01]  /*7f20*/  IMAD.MOV.U32 R20, RZ, RZ, R2 ;  /* 0x000000ffff147224 */ /* 0x012fe200078e0002 */
[----:B------:R-:W1:Y:S01]  /*7f30*/  S2R R30, SR_CTAID.Y ;  /* 0x00000000001e7919 */ /* 0x000e620000002600 */
[----:B------:R-:W-:-:S04]  /*7f40*/  IMAD.MOV.U32 R21, RZ, RZ, R3 ;  /* 0x000000ffff157224 */ /* 0x000fc800078e0003 */
[----:B------:R-:W4:Y:S08]  /*7f50*/  LDC R31, c[0x0][0x144] ;  /* 0x00005100ff1f7b82 */ /* 0x000f300000000800 */
[----:B------:R-:W1:Y:S08]  /*7f60*/  LDC R6, c[0x0][0x630] ;  /* 0x00018c00ff067b82 */ /* 0x000e700000000800 */
[----:B------:R-:W1:Y:S01]  /*7f70*/  LDC.64 R26, c[0x0][0x620] ;  /* 0x00018800ff1a7b82 */ /* 0x000e620000000a00 */
[----:B--2---:R-:W-:-:S04]  /*7f80*/  ISETP.NE.U32.AND P1, PT, R22, RZ, PT ;  /* 0x000000ff1600720c */ /* 0x004fc80003f25070 */
[----:B------:R-:W-:Y:S02]  /*7f90*/  ISETP.NE.AND.EX P1, PT, R23, RZ, PT, P1 ;  /* 0x000000ff1700720c */ /* 0x000fe40003f25310 */
[----:B0-----:R-:W-:-:S05]  /*7fa0*/  I2FP.F32.U32 R4, R28 ;  /* 0x0000001c00047245 */ /* 0x001fca0000201000 */
[----:B------:R-:W-:-:S04]  /*7fb0*/  FMUL R4, R4, UR6 ;  /* 0x0000000604047c20 */ /* 0x000fc80008400000 */
[----:B------:R0:W2:Y:S02]  /*7fc0*/  F2I.U32.TRUNC.NTZ R29, R4 ;  /* 0x00000004001d7305 */ /* 0x0000a4000020f000 */
[----:B----4-:R-:W-:Y:S05]  /*7fd0*/  @!P1 BRA `(.L_x_174) ;  /* 0x0000000000289947 */ /* 0x010fea0003800000 */
[----:B------:R-:W4:Y:S02]  /*7fe0*/  LDC R5, c[0x0][0x634] ;  /* 0x00018d00ff057b82 */ /* 0x000f240000000800 */
[----:B----4-:R-:W-:-:S05]  /*7ff0*/  IADD3 R17, P1, R2, R5, RZ ;  /* 0x0000000502117210 */ /* 0x010fca0007f3e0ff */
[----:B---3--:R-:W-:-:S04]  /*8000*/  IMAD.X R25, RZ, RZ, R3, P1 ;  /* 0x000000ffff197224 */ /* 0x008fc800008e0603 */
[----:B0-----:R-:W-:-:S04]  /*8010*/  IMAD.WIDE.U32 R4, R25, R22, RZ ;  /* 0x0000001619047225 */ /* 0x001fc800078e00ff */
[----:B------:R-:W-:-:S04]  /*8020*/  IMAD.WIDE.U32 R18, P1, R17, R23, R4 ;  /* 0x0000001711127225 */ /* 0x000fc80007820004 */
[----:B------:R-:W-:-:S04]  /*8030*/  IMAD.WIDE.U32 R4, R17, R22, RZ ;  /* 0x0000001611047225 */ /* 0x000fc800078e00ff */
[----:B------:R-:W-:Y:S01]  /*8040*/  IMAD.X R21, RZ, RZ, RZ, P1 ;  /* 0x000000ffff157224 */ /* 0x000fe200008e06ff */
[----:B------:R-:W-:Y:S01]  /*8050*/  IADD3 RZ, P1, R5, R18, RZ ;  /* 0x0000001205ff7210 */ /* 0x000fe20007f3e0ff */
[----:B------:R-:W-:-:S04]  /*8060*/  IMAD.MOV.U32 R20, RZ, RZ, R19 ;  /* 0x000000ffff147224 */ /* 0x000fc800078e0013 */
[----:B------:R-:W-:-:S08]  /*8070*/  IMAD.WIDE.U32.X R20, R25, R23, R20, P1 ;  /* 0x0000001719147225 */ /* 0x000fd000008e0414 */
.L_x_174:
[----:B------:R-:W4:Y:S01]  /*8080*/  LDC.64 R34, c[0x0][0x640] ;  /* 0x00019000ff227b82 */ /* 0x000f220000000a00 */
[-C--:B-1-3--:R-:W-:Y:S01]  /*8090*/  SHF.R.U64 R24, R20, R6.reuse, R21 ;  /* 0x0000000614187219 */ /* 0x08afe20000001215 */
[----:B--2---:R-:W-:Y:S01]  /*80a0*/  IMAD.MOV R29, RZ, RZ, -R29 ;  /* 0x000000ffff1d7224 */ /* 0x004fe200078e0a1d */
[----:B0-----:R-:W-:Y:S01]  /*80b0*/  SHF.R.U32.HI R4, RZ, R6, R21 ;  /* 0x00000006ff047219 */ /* 0x001fe20000011615 */
[----:B------:R-:W-:Y:S01]  /*80c0*/  ULDC UR6, c[0x0][0x154] ;  /* 0x0000550000067ab9 */ /* 0x000fe20000000800 */
[----:B------:R-:W-:Y:S01]  /*80d0*/  IADD3 R17, P1, RZ, -R24, RZ ;  /* 0x80000018ff117210 */ /* 0x000fe20007f3e0ff */
[----:B------:R-:W-:Y:S02]  /*80e0*/  IMAD R29, R31, R29, R28 ;  /* 0x0000001d1f1d7224 */ /* 0x000fe400078e021c */
[----:B------:R-:W0:Y:S01]  /*80f0*/  LDC R18, c[0x0][0x618] ;  /* 0x00018600ff127b82 */ /* 0x000e220000000800 */
[----:B------:R-:W-:Y:S02]  /*8100*/  IMAD.MOV.U32 R19, RZ, RZ, -0x1 ;  /* 0xffffffffff137424 */ /* 0x000fe400078e00ff */
[----:B------:R-:W-:-:S02]  /*8110*/  IMAD.X R5, RZ, RZ, ~R4, P1 ;  /* 0x000000ffff057224 */ /* 0x000fc400008e0e04 */
[----:B------:R-:W-:Y:S02]  /*8120*/  IMAD.MOV.U32 R21, RZ, RZ, 0x1 ;  /* 0x00000001ff157424 */ /* 0x000fe400078e00ff */
[-C--:B------:R-:W-:Y:S01]  /*8130*/  IMAD R6, R5, R26.reuse, RZ ;  /* 0x0000001a05067224 */ /* 0x080fe200078e02ff */
[----:B------:R-:W1:Y:S01]  /*8140*/  LDC R20, c[0x0][0x608] ;  /* 0x00018200ff147b82 */ /* 0x000e620000000800 */
[----:B------:R-:W-:-:S04]  /*8150*/  IMAD.WIDE.U32 R4, R17, R26, R2 ;  /* 0x0000001a11047225 */ /* 0x000fc800078e0002 */
[----:B------:R-:W-:Y:S01]  /*8160*/  IMAD R17, R17, R27, R6 ;  /* 0x0000001b11117224 */ /* 0x000fe200078e0206 */
[----:B------:R-:W-:Y:S02]  /*8170*/  I2FP.F32.U32 R6, R30 ;  /* 0x0000001e00067245 */ /* 0x000fe40000201000 */
[----:B------:R-:W2:Y:S01]  /*8180*/  LDC R32, c[0x0][0x658] ;  /* 0x00019600ff207b82 */ /* 0x000ea20000000800 */
[----:B------:R-:W-:Y:S01]  /*8190*/  IMAD.IADD R5, R5, 0x1, R17 ;  /* 0x0000000105057824 */ /* 0x000fe200078e0211 */
[----:B----4-:R-:W-:Y:S01]  /*81a0*/  ISETP.NE.U32.AND P1, PT, R34, RZ, PT ;  /* 0x000000ff2200720c */ /* 0x010fe20003f25070 */
[----:B------:R-:W-:-:S03]  /*81b0*/  FMUL R17, R6, UR6 ;  /* 0x0000000606117c20 */ /* 0x000fc60008400000 */
[----:B------:R-:W-:Y:S01]  /*81c0*/  ISETP.NE.AND.EX P1, PT, R35, RZ, PT, P1 ;  /* 0x000000ff2300720c */ /* 0x000fe20003f25310 */
[----:B------:R3:W4:Y:S01]  /*81d0*/  F2I.U32.TRUNC.NTZ R25, R17 ;  /* 0x0000001100197305 */ /* 0x000722000020f000 */
[----:B------:R-:W3:Y:S01]  /*81e0*/  LDC R27, c[0x0][0x148] ;  /* 0x00005200ff1b7b82 */ /* 0x000ee20000000800 */
[-CC-:B0-----:R-:W-:Y:S02]  /*81f0*/  SHF.R.U64 R22, R4, R18.reuse, R5.reuse ;  /* 0x0000001204167219 */ /* 0x181fe40000001205 */
[----:B------:R-:W-:-:S05]  /*8200*/  SHF.R.U32.HI R5, RZ, R18, R5 ;  /* 0x00000012ff057219 */ /* 0x000fca0000011605 */
[----:B------:R-:W0:Y:S01]  /*8210*/  LDC R28, c[0x0][0x600] ;  /* 0x00018000ff1c7b82 */ /* 0x000e220000000800 */
[-CC-:B-1----:R-:W-:Y:S02]  /*8220*/  SHF.R.U64 R6, R22, R20.reuse, R5.reuse ;  /* 0x0000001416067219 */ /* 0x182fe40000001205 */
[----:B------:R-:W-:-:S05]  /*8230*/  SHF.R.U32.HI R5, RZ, R20, R5 ;  /* 0x00000014ff057219 */ /* 0x000fca0000011605 */
[----:B------:R-:W1:Y:S01]  /*8240*/  LDC R33, c[0x0][0x648] ;  /* 0x00019200ff217b82 */ /* 0x000e620000000800 */
[-CC-:B--2---:R-:W-:Y:S02]  /*8250*/  SHF.R.U64 R26, R6, R32.reuse, R5.reuse ;  /* 0x00000020061a7219 */ /* 0x184fe40000001205 */
[-C--:B------:R-:W-:Y:S02]  /*8260*/  SHF.L.U32 R19, R19, R32.reuse, RZ ;  /* 0x0000002013137219 */ /* 0x080fe400000006ff */
[-C--:B------:R-:W-:Y:S01]  /*8270*/  SHF.R.U32.HI R5, RZ, R32.reuse, R5 ;  /* 0x00000020ff057219 */ /* 0x080fe20000011605 */
[----:B------:R-:W-:Y:S01]  /*8280*/  IMAD.MOV.U32 R4, RZ, RZ, R26 ;  /* 0x000000ffff047224 */ /* 0x000fe200078e001a */
[----:B------:R-:W-:Y:S01]  /*8290*/  SHF.L.U32 R32, R21, R32, RZ ;  /* 0x0000002015207219 */ /* 0x000fe200000006ff */
[----:B------:R-:W2:Y:S01]  /*82a0*/  LDC R36, c[0x0][0x638] ;  /* 0x00018e00ff247b82 */ /* 0x000ea20000000800 */
[----:B------:R-:W-:-:S07]  /*82b0*/  LOP3.LUT R31, RZ, R19, RZ, 0x33, !PT ;  /* 0x00000013ff1f7212 */ /* 0x000fce00078e33ff */
[----:B------:R-:W0:Y:S01]  /*82c0*/  LDC R37, c[0x0][0x610] ;  /* 0x00018400ff257b82 */ /* 0x000e220000000800 */
[----:B----4-:R-:W-:Y:S05]  /*82d0*/  @!P1 BRA `(.L_x_175) ;  /* 0x0000000000289947 */ /* 0x010fea0003800000 */
[----:B---3--:R-:W3:Y:S02]  /*82e0*/  LDC R17, c[0x0][0x64c] ;  /* 0x00019300ff117b82 */ /* 0x008ee40000000800 */
[----:B---3--:R-:W-:-:S05]  /*82f0*/  IADD3 R17, P1, R26, R17, RZ ;  /* 0x000000111a117210 */ /* 0x008fca0007f3e0ff */
        /* <DEDUP_REMOVED lines=8> */
.L_x_175:
[----:B-1----:R-:W-:Y:S01]  /*8380*/  SHF.R.U64 R4, R4, R33, R5 ;  /* 0x0000002104047219 */ /* 0x002fe20000001205 */
[----:B0-----:R-:W-:Y:S01]  /*8390*/  VIADD R19, R28, 0xffffffff ;  /* 0xffffffff1c137836 */ /* 0x001fe20000000000 */
[----:B---3--:R-:W-:Y:S01]  /*83a0*/  LOP3.LUT R17, R6, R31, RZ, 0xc0, !PT ;  /* 0x0000001f06117212 */ /* 0x008fe200078ec0ff */
[----:B------:R-:W-:Y:S02]  /*83b0*/  IMAD.MOV R25, RZ, RZ, -R25 ;  /* 0x000000ffff197224 */ /* 0x000fe400078e0a19 */
[----:B------:R-:W-:Y:S01]  /*83c0*/  IMAD.MOV R5, RZ, RZ, -R4 ;  /* 0x000000ffff057224 */ /* 0x000fe200078e0a04 */
[----:B------:R-:W-:Y:S01]  /*83d0*/  LOP3.LUT R19, R22, R19, RZ, 0xc0, !PT ;  /* 0x0000001316137212 */ /* 0x000fe200078ec0ff */
[----:B------:R-:W-:Y:S02]  /*83e0*/  IMAD R6, R32, R4, R17 ;  /* 0x0000000420067224 */ /* 0x000fe400078e0211 */
[----:B------:R-:W-:Y:S02]  /*83f0*/  @P3 IMAD R29, R27, R25, R30 ;  /* 0x000000191b1d3224 */ /* 0x000fe400078e021e */
[----:B--2---:R-:W-:-:S02]  /*8400*/  IMAD R4, R5, R36, R26 ;  /* 0x0000002405047224 */ /* 0x004fc400078e021a */
[----:B------:R-:W-:Y:S02]  /*8410*/  IMAD R6, R6, R37, R29 ;  /* 0x0000002506067224 */ /* 0x000fe400078e021d */
[----:B------:R-:W-:Y:S02]  /*8420*/  IMAD R19, R4, R28, R19 ;  /* 0x0000001c04137224 */ /* 0x000fe400078e0213 */
[----:B------:R-:W-:Y:S02]  /*8430*/  IMAD.MOV.U32 R17, RZ, RZ, 0x1 ;  /* 0x00000001ff117424 */ /* 0x000fe400078e00ff */
[----:B------:R-:W-:Y:S01]  /*8440*/  IMAD.MOV.U32 R4, RZ, RZ, R24 ;  /* 0x000000ffff047224 */ /* 0x000fe200078e0018 */
[----:B------:R-:W-:Y:S02]  /*8450*/  SEL R5, R19, R6, !P3 ;  /* 0x0000000613057207 */ /* 0x000fe40005800000 */
[----:B------:R-:W-:-:S07]  /*8460*/  SEL R6, R6, R19, !P3 ;  /* 0x0000001306067207 */ /* 0x000fce0005800000 */
.L_x_173:
[----:B------:R-:W-:Y:S02]  /*8470*/  LOP3.LUT P1, RZ, R17, 0xff, RZ, 0xc0, !PT ;  /* 0x000000ff11ff7812 */ /* 0x000fe4000782c0ff */
[----:B------:R-:W-:-:S11]  /*8480*/  LOP3.LUT R150, R150, 0x1, RZ, 0x3c, !PT ;  /* 0x0000000196967812 */ /* 0x000fd600078e3cff */
[----:B------:R-:W-:Y:S05]  /*8490*/  @P1 BRA `(.L_x_176) ;  /* 0xffffff94005c1947 */ /* 0x000fea000383ffff */
[----:B------:R-:W-:Y:S05]  /*84a0*/  EXIT ;  /* 0x000000000000794d */ /* 0x000fea0003800000 */
.L_x_18:
[----:B------:R-:W-:-:S08]  /*84b0*/  ISETP.NE.AND P0, PT, R22, RZ, PT ;  /* 0x000000ff1600720c */ /* 0x000fd00003f05270 */
[----:B--2-45:R-:W0:-:S00]  /*84c0*/  USETMAXREG.DEALLOC.CTAPOOL 0x28 ;  /* 0x00000028000079c8 */ /* 0x034e0000080e0500 */
[----:B------:R-:W-:Y:S05]  /*84d0*/  @P0 EXIT ;  /* 0x000000000000094d */ /* 0x000fea0003800000 */
[----:B0-----:R-:W-:Y:S01]  /*84e0*/  LOP3.LUT P0, RZ, R13, 0xff, RZ, 0xc0, !PT ;  /* 0x000000ff0dff7812 */ /* 0x001fe2000780c0ff */
[----:B------:R-:W-:Y:S02]  /*84f0*/  IMAD.MOV.U32 R12, RZ, RZ, 0x1 ;  /* 0x00000001ff0c7424 */ /* 0x000fe400078e00ff */
[----:B------:R-:W-:-:S10]  /*8500*/  IMAD.MOV.U32 R13, RZ, RZ, RZ ;  /* 0x000000ffff0d7224 */ /* 0x000fd400078e00ff */
[----:B------:R-:W-:Y:S05]  /*8510*/  @!P0 BRA `(.L_x_177) ;  /* 0x0000000c00288947 */ /* 0x000fea0003800000 */
[----:B------:R-:W0:Y:S01]  /*8520*/  S2UR UR8, SR_CgaCtaId ;  /* 0x00000000000879c3 */ /* 0x000e220000008800 */
[----:B------:R-:W-:Y:S01]  /*8530*/  LOP3.LUT P0, RZ, R15, 0x1f, RZ, 0xc0, !PT ;  /* 0x0000001f0fff7812 */ /* 0x000fe2000780c0ff */
[----:B------:R-:W-:Y:S01]  /*8540*/  ULDC UR5, c[0x0][0x658] ;  /* 0x0001960000057ab9 */ /* 0x000fe20000000800 */
[----:B------:R-:W-:Y:S01]  /*8550*/  UMOV UR6, 0xffffffff ;  /* 0xffffffff00067882 */ /* 0x000fe20000000000 */
[----:B------:R-:W-:Y:S01]  /*8560*/  BSSY B0, `(.L_x_177) ;  /* 0x00000c5000007945 */ /* 0x000fe20003800000 */
[C---:B------:R-:W-:Y:S01]  /*8570*/  ISETP.NE.AND P2, PT, R14.reuse, RZ, PT ;  /* 0x000000ff0e00720c */ /* 0x040fe20003f45270 */
[----:B------:R-:W-:Y:S01]  /*8580*/  USHF.L.U32 UR6, UR6, UR5, URZ ;  /* 0x0000000506067299 */ /* 0x000fe2000800063f */
[----:B------:R-:W-:Y:S01]  /*8590*/  ISETP.NE.OR P0, PT, R14, RZ, !P0 ;  /* 0x000000ff0e00720c */ /* 0x000fe20004705670 */
[----:B------:R-:W-:Y:S01]  /*85a0*/  IMAD.MOV.U32 R15, RZ, RZ, 0x1 ;  /* 0x00000001ff0f7424 */ /* 0x000fe200078e00ff */
[----:B------:R-:W-:Y:S01]  /*85b0*/  LOP3.LUT R14, R7, 0x2, RZ, 0xfc, !PT ;  /* 0x00000002070e7812 */ /* 0x000fe200078efcff */
[----:B------:R-:W-:Y:S01]  /*85c0*/  IMAD.MOV.U32 R12, RZ, RZ, 0x1 ;  /* 0x00000001ff0c7424 */ /* 0x000fe200078e00ff */
[----:B------:R-:W-:Y:S01]  /*85d0*/  ULDC UR4, c[0x0][0x600] ;  /* 0x0001800000047ab9 */ /* 0x000fe20000000800 */
[----:B------:R-:W-:Y:S01]  /*85e0*/  IMAD.MOV.U32 R13, RZ, RZ, RZ ;  /* 0x000000ffff0d7224 */ /* 0x000fe200078e00ff */
[----:B------:R-:W-:Y:S01]  /*85f0*/  UMOV UR7, 0x1 ;  /* 0x0000000100077882 */ /* 0x000fe20000000000 */
[----:B------:R-:W-:-:S02]  /*8600*/  UIADD3 UR21, UR13, 0x1, URZ ;  /* 0x000000010d157890 */ /* 0x000fc4000fffe03f */
[----:B------:R-:W-:Y:S02]  /*8610*/  UIADD3 UR16, UR4, -0x1, URZ ;  /* 0xffffffff04107890 */ /* 0x000fe4000fffe03f */
[----:B------:R-:W-:Y:S02]  /*8620*/  USHF.L.U32 UR18, UR7, UR5, URZ ;  /* 0x0000000507127299 */ /* 0x000fe4000800063f */
[----:B------:R-:W-:Y:S01]  /*8630*/  ULOP3.LUT UR17, URZ, UR6, URZ, 0x33, !UPT ;  /* 0x000000063f117292 */ /* 0x000fe2000f8e333f */
[----:B------:R-:W-:Y:S01]  /*8640*/  ULDC.64 UR22, c[0x0][0x198] ;  /* 0x0000660000167ab9 */ /* 0x000fe20000000a00 */
[----:B0-----:R-:W-:-:S10]  /*8650*/  IMAD.U32 R17, RZ, RZ, UR8 ;  /* 0x00000008ff117e24 */ /* 0x001fd4000f8e00ff */
.L_x_189:
[----:B------:R-:W-:-:S03]  /*8660*/  UMOV UR4, 0xffffffff ;  /* 0xffffffff00047882 */ /* 0x000fc60000000000 */
[----:B------:R-:W-:Y:S05]  /*8670*/  BRA.DIV UR4, `(.L_x_178) ;  /* 0x0000002204947947 */ /* 0x000fea000b800000 */
[----:B------:R-:W-:-:S13]  /*8680*/  ELECT P1, URZ, PT ;  /* 0x00000000003f782f */ /* 0x000fda0003820000 */
.L_x_235:
[----:B------:R-:W0:Y:S01]  /*8690*/  LDC R10, c[0x0][0x28c] ;  /* 0x0000a300ff0a7b82 */ /* 0x000e220000000800 */
[----:B------:R-:W-:Y:S01]  /*86a0*/  BSSY B1, `(.L_x_179) ;  /* 0x000003b000017945 */ /* 0x000fe20003800000 */
[----:B0-----:R-:W-:-:S13]  /*86b0*/  ISETP.LT.OR P1, PT, R10, 0x1, !P1 ;  /* 0x000000010a00780c */ /* 0x001fda0004f21670 */
[----:B------:R-:W-:Y:S05]  /*86c0*/  @P1 BRA `(.L_x_180) ;  /* 0x0000000000e01947 */ /* 0x000fea0003800000 */
[----:B------:R-:W-:Y:S02]  /*86d0*/  IMAD R17, R6, 0x8, R17 ;  /* 0x0000000806117824 */ /* 0x000fe400078e0211 */
[----:B------:R-:W-:Y:S02]  /*86e0*/  IMAD.SHL.U32 R16, R5, 0x80, RZ ;  /* 0x0000008005107824 */ /* 0x000fe400078e00ff */
[----:B------:R-:W-:Y:S02]  /*86f0*/  IMAD.MOV.U32 R20, RZ, RZ, RZ ;  /* 0x000000ffff147224 */ /* 0x000fe400078e00ff */
[----:B------:R-:W-:Y:S02]  /*8700*/  IMAD.U32 R22, RZ, RZ, UR21 ;  /* 0x00000015ff167e24 */ /* 0x000fe4000f8e00ff */
[----:B------:R-:W-:Y:S02]  /*8710*/  IMAD.MOV.U32 R5, RZ, RZ, R12 ;  /* 0x000000ffff057224 */ /* 0x000fe400078e000c */
[----:B------:R-:W-:-:S02]  /*8720*/  IMAD.MOV.U32 R6, RZ, RZ, R13 ;  /* 0x000000ffff067224 */ /* 0x000fc400078e000d */
[----:B------:R-:W-:-:S07]  /*8730*/  IMAD.SHL.U32 R18, R17, 0x8, RZ ;  /* 0x0000000811127824 */ /* 0x000fce00078e00ff */
.L_x_184:
[----:B------:R-:W0:Y:S01]  /*8740*/  S2UR UR4, SR_CgaCtaId ;  /* 0x00000000000479c3 */ /* 0x000e220000008800 */
[----:B------:R-:W-:-:S07]  /*8750*/  MOV R10, 0x400 ;  /* 0x00000400000a7802 */ /* 0x000fce0000000f00 */
[----:B------:R-:W1:Y:S01]  /*8760*/  @!P2 LDC R11, c[0x0][0x500] ;  /* 0x00014000ff0bab82 */ /* 0x000e620000000800 */
[----:B0-----:R-:W-:-:S05]  /*8770*/  IMAD.U32 R17, RZ, RZ, UR4 ;  /* 0x00000004ff117e24 */ /* 0x001fca000f8e00ff */
[----:B------:R-:W-:Y:S02]  /*8780*/  LEA R21, R17, R10, 0x18 ;  /* 0x0000000a11157211 */ /* 0x000fe400078ec0ff */
[----:B------:R-:W-:-:S03]  /*8790*/  SHF.L.U32 R10, R5, 0x1f, RZ ;  /* 0x0000001f050a7819 */ /* 0x000fc600000006ff */
[----:B------:R-:W-:-:S04]  /*87a0*/  IMAD R19, R6, 0x8, R21 ;  /* 0x0000000806137824 */ /* 0x000fc800078e0215 */
[----:B------:R-:W0:Y:S02]  /*87b0*/  SYNCS.PHASECHK.TRANS64.TRYWAIT P1, [R19+URZ+0x128], R10 ;  /* 0x0001280a130075a7 */ /* 0x000e24000802017f */
[----:B01----:R-:W-:Y:S05]  /*87c0*/  @!P1 BRA `(.L_x_181) ;  /* 0x0000002000609947 */ /* 0x003fea0003800000 */
.L_x_236:
[----:B0-----:R-:W-:Y:S01]  /*87d0*/  PRMT R10, R14, 0x9910, RZ ;  /* 0x000099100e0a7816 */ /* 0x001fe200000000ff */
[----:B------:R0:W-:Y:S03]  /*87e0*/  @!P2 SYNCS.ARRIVE.TRANS64 RZ, [R19+URZ], R11 ;  /* 0x0000000b13ffa9a7 */ /* 0x0001e6000800003f */
[----:B------:R-:W-:-:S13]  /*87f0*/  ISETP.NE.AND P1, PT, R10, 0x2, PT ;  /* 0x000000020a00780c */ /* 0x000fda0003f25270 */
[----:B0-----:R-:W-:Y:S05]  /*8800*/  @P1 BRA `(.L_x_182) ;  /* 0x0000000000041947 */ /* 0x001fea0003800000 */
[----:B------:R-:W-:Y:S01]  /*8810*/  BPT.TRAP 0x1 ;  /* 0x000000040000795c */ /* 0x000fe20000300000 */
.L_x_182:
[----:B------:R-:W-:Y:S05]  /*8820*/  @P0 BRA `(.L_x_183) ;  /* 0x0000000000040947 */ /* 0x000fea0003800000 */
[----:B------:R-:W-:Y:S01]  /*8830*/  BPT.TRAP 0x1 ;  /* 0x000000040000795c */ /* 0x000fe20000300000 */
.L_x_183:
[----:B------:R-:W-:Y:S01]  /*8840*/  IMAD R10, R6, 0x8, R17 ;  /* 0x00000008060a7824 */ /* 0x000fe200078e0211 */
[----:B------:R-:W-:Y:S01]  /*8850*/  R2UR UR9, R19 ;  /* 0x00000000130972ca */ /* 0x000fe200000e0000 */
[----:B------:R-:W-:Y:S01]  /*8860*/  VIADD R22, R22, 0xffffffff ;  /* 0xffffffff16167836 */ /* 0x000fe20000000000 */
[----:B------:R-:W-:Y:S01]  /*8870*/  UIADD3 UR4, UP0, UR22, 0xf0, URZ ;  /* 0x000000f016047890 */ /* 0x000fe2000ff1e03f */
[--C-:B------:R-:W-:Y:S01]  /*8880*/  IMAD.U32 R10, R10, 0x100, R21.reuse ;  /* 0x000001000a0a7824 */ /* 0x100fe200078e0015 */
[----:B------:R-:W-:Y:S01]  /*8890*/  R2UR UR11, R18 ;  /* 0x00000000120b72ca */ /* 0x000fe200000e0000 */
[----:B------:R-:W-:Y:S01]  /*88a0*/  IMAD R21, R6, 0x1000, R21 ;  /* 0x0000100006157824 */ /* 0x000fe200078e0215 */
[----:B------:R-:W-:Y:S01]  /*88b0*/  R2UR UR10, R20 ;  /* 0x00000000140a72ca */ /* 0x000fe200000e0000 */
[----:B------:R-:W-:Y:S01]  /*88c0*/  UIADD3 UR24, UP1, UR22, 0x1f0, URZ ;  /* 0x000001f016187890 */ /* 0x000fe2000ff3e03f */
[----:B------:R-:W-:Y:S01]  /*88d0*/  R2UR UR5, R10 ;  /* 0x000000000a0572ca */ /* 0x000fe200000e0000 */
[----:B------:R-:W-:Y:S01]  /*88e0*/  VIADD R6, R6, 0x1 ;  /* 0x0000000106067836 */ /* 0x000fe20000000000 */
[----:B------:R-:W-:Y:S01]  /*88f0*/  R2UR UR8, R21 ;  /* 0x00000000150872ca */ /* 0x000fe200000e0000 */
[----:B------:R-:W-:Y:S01]  /*8900*/  UIADD3.X UR25, URZ, UR23, URZ, UP1, !UPT ;  /* 0x000000173f197290 */ /* 0x000fe20008ffe43f */
[----:B------:R-:W-:Y:S01]  /*8910*/  R2UR UR12, R4 ;  /* 0x00000000040c72ca */ /* 0x000fe200000e0000 */
[----:B------:R-:W-:Y:S01]  /*8920*/  UMOV UR20, 0xff0000 ;  /* 0x00ff000000147882 */ /* 0x000fe20000000000 */
[----:B------:R-:W-:Y:S01]  /*8930*/  R2UR UR19, R16 ;  /* 0x00000000101372ca */ /* 0x000fe200000e0000 */
[----:B------:R-:W-:Y:S01]  /*8940*/  UMOV UR6, 0x0 ;  /* 0x0000000000067882 */ /* 0x000fe20000000000 */
[----:B------:R-:W-:Y:S01]  /*8950*/  ISETP.GT.AND P4, PT, R22, 0x1, PT ;  /* 0x000000011600780c */ /* 0x000fe20003f84270 */
[----:B------:R-:W-:Y:S01]  /*8960*/  UMOV UR7, 0x10000000 ;  /* 0x1000000000077882 */ /* 0x000fe20000000000 */
[----:B------:R-:W-:Y:S01]  /*8970*/  ISETP.NE.AND P1, PT, R6, 0x25, PT ;  /* 0x000000250600780c */ /* 0x000fe20003f25270 */
[----:B------:R-:W-:-:S02]  /*8980*/  VIADD R20, R20, 0x20 ;  /* 0x0000002014147836 */ /* 0x000fc40000000000 */
[----:B------:R-:W-:Y:S01]  /*8990*/  UIADD3 UR14, UR5, 0x380, URZ ;  /* 0x00000380050e7890 */ /* 0x000fe2000fffe03f */
[----:B------:R-:W-:Y:S01]  /*89a0*/  SEL R10, RZ, 0x1, P1 ;  /* 0x00000001ff0a7807 */ /* 0x000fe20000800000 */
[----:B------:R-:W-:Y:S01]  /*89b0*/  UIADD3.X UR5, URZ, UR23, URZ, UP0, !UPT ;  /* 0x000000173f057290 */ /* 0x000fe200087fe43f */
[----:B------:R-:W-:Y:S01]  /*89c0*/  SEL R6, R6, RZ, P1 ;  /* 0x000000ff06067207 */ /* 0x000fe20000800000 */
[----:B------:R-:W-:Y:S01]  /*89d0*/  UIADD3 UR15, UR8, 0x12b80, URZ ;  /* 0x00012b80080f7890 */ /* 0x000fe2000fffe03f */
[----:B------:R-:W-:Y:S02]  /*89e0*/  LOP3.LUT R5, R5, R10, RZ, 0x3c, !PT ;  /* 0x0000000a05057212 */ /* 0x000fe400078e3cff */
[----:B------:R-:W-:-:S04]  /*89f0*/  UMOV UR8, UR14 ;  /* 0x0000000e00087c82 */ /* 0x000fc80008000000 */
[----:B------:R0:W-:Y:S02]  /*8a00*/  UTMALDG.3D.MULTICAST [UR8], [UR4], UR20, desc[UR6] ;  /* 0x00000608040073b4 */ /* 0x0001e40008011814 */
[----:B0-----:R-:W-:Y:S01]  /*8a10*/  UMOV UR8, UR15 ;  /* 0x0000000f00087c82 */ /* 0x001fe20008000000 */
[----:B------:R-:W-:Y:S02]  /*8a20*/  UMOV UR11, UR19 ;  /* 0x00000013000b7c82 */ /* 0x000fe40008000000 */
[----:B------:R0:W-:Y:S02]  /*8a30*/  UTMALDG.3D [UR8], [UR24], desc[UR6] ;  /* 0x00000608180075b4 */ /* 0x0001e40008011000 */
[----:B0-----:R-:W-:Y:S05]  /*8a40*/  @P4 BRA `(.L_x_184) ;  /* 0xfffffffc003c4947 */ /* 0x001fea000383ffff */
.L_x_180:
[----:B------:R-:W-:Y:S05]  /*8a50*/  BSYNC B1 ;  /* 0x0000000000017941 */ /* 0x000fea0003800000 */
.L_x_179:
[----:B------:R-:W-:Y:S01]  /*8a60*/  LOP3.LUT P5, RZ, R15, 0xff, RZ, 0xc0, !PT ;  /* 0x000000ff0fff7812 */ /* 0x000fe200078ac0ff */
[----:B------:R-:W-:Y:S01]  /*8a70*/  VIADD R6, R13, UR13 ;  /* 0x0000000d0d067c36 */ /* 0x000fe20008000000 */
[----:B------:R-:W-:Y:S02]  /*8a80*/  UISETP.GE.U32.AND UP0, UPT, UR13, 0x25, UPT ;  /* 0x000000250d00788c */ /* 0x000fe4000bf06070 */
[----:B------:R-:W-:Y:S01]  /*8a90*/  IMAD.U32 R11, RZ, RZ, UR13 ;  /* 0x0000000dff0b7e24 */ /* 0x000fe2000f8e00ff */
[----:B------:R-:W-:Y:S01]  /*8aa0*/  ULDC.64 UR4, c[0x0][0x650] ;  /* 0x0001940000047ab9 */ /* 0x000fe20000000a00 */
[C---:B------:R-:W-:Y:S01]  /*8ab0*/  IMAD.WIDE.U32 R4, R6.reuse, -0x45306eb3, RZ ;  /* 0xbacf914d06047825 */ /* 0x040fe200078e00ff */
[C---:B------:R-:W-:Y:S01]  /*8ac0*/  ISETP.GT.U32.AND P1, PT, R6.reuse, 0x24, PT ;  /* 0x000000240600780c */ /* 0x040fe20003f24070 */
[----:B------:R-:W-:Y:S01]  /*8ad0*/  BSSY B1, `(.L_x_185) ;  /* 0x000006b000017945 */ /* 0x000fe20003800000 */
[----:B------:R-:W-:Y:S01]  /*8ae0*/  PLOP3.LUT P4, PT, PT, PT, UP0, 0x80, 0x0 ;  /* 0x000000000000781c */ /* 0x000fe20003f8f008 */
[----:B------:R-:W-:Y:S01]  /*8af0*/  IMAD.IADD R4, R6, 0x1, -R5 ;  /* 0x0000000106047824 */ /* 0x000fe200078e0a05 */
[----:B------:R-:W-:-:S02]  /*8b00*/  ISETP.LT.U32.AND P1, PT, R11, 0x25, P1 ;  /* 0x000000250b00780c */ /* 0x000fc40000f21070 */
[----:B------:R-:W-:Y:S01]  /*8b10*/  PRMT R15, RZ, 0x7610, R15 ;  /* 0x00007610ff0f7816 */ /* 0x000fe2000000000f */
[----:B------:R-:W0:Y:S01]  /*8b20*/  @P5 S2R R17, SR_CgaCtaId ;  /* 0x0000000000115919 */ /* 0x000e220000008800 */
[----:B------:R-:W-:Y:S02]  /*8b30*/  SEL R11, RZ, 0x1, !P1 ;  /* 0x00000001ff0b7807 */ /* 0x000fe40004800000 */
[----:B------:R-:W-:Y:S02]  /*8b40*/  IADD3 R2, P1, R2, R8, RZ ;  /* 0x0000000802027210 */ /* 0x000fe40007f3e0ff */
[----:B------:R-:W-:Y:S02]  /*8b50*/  @P5 MOV R10, 0x400 ;  /* 0x00000400000a5802 */ /* 0x000fe40000000f00 */
[----:B------:R-:W-:Y:S01]  /*8b60*/  LEA.HI R4, R4, R5, RZ, 0x1f ;  /* 0x0000000504047211 */ /* 0x000fe200078ff8ff */
[----:B------:R-:W-:Y:S01]  /*8b70*/  IMAD.X R3, R3, 0x1, R0, P1 ;  /* 0x0000000103037824 */ /* 0x000fe200008e0600 */
[----:B------:R-:W-:Y:S01]  /*8b80*/  ISETP.GE.U32.AND P1, PT, R2, UR4, PT ;  /* 0x0000000402007c0c */ /* 0x000fe2000bf26070 */
[----:B------:R-:W-:Y:S01]  /*8b90*/  IMAD.MOV.U32 R5, RZ, RZ, -0x1 ;  /* 0xffffffffff057424 */ /* 0x000fe200078e00ff */
[----:B------:R-:W-:-:S02]  /*8ba0*/  LOP3.LUT R12, R12, R11, RZ, 0x3c, !PT ;  /* 0x0000000b0c0c7212 */ /* 0x000fc400078e3cff */
[----:B------:R-:W-:Y:S02]  /*8bb0*/  ISETP.GE.U32.AND.EX P1, PT, R3, UR5, PT, P1 ;  /* 0x0000000503007c0c */ /* 0x000fe4000bf26110 */
[----:B------:R-:W-:Y:S01]  /*8bc0*/  SHF.R.U32.HI R13, RZ, 0x5, R4 ;  /* 0x00000005ff0d7819 */ /* 0x000fe20000011604 */
[----:B------:R-:W-:-:S03]  /*8bd0*/  IMAD.MOV.U32 R4, RZ, RZ, -0x1 ;  /* 0xffffffffff047424 */ /* 0x000fc600078e00ff */
[----:B------:R-:W-:Y:S01]  /*8be0*/  @P4 LOP3.LUT R12, R12, 0x1, R13, 0x78, !PT ;  /* 0x000000010c0c4812 */ /* 0x000fe200078e780d */
[----:B------:R-:W-:Y:S02]  /*8bf0*/  IMAD R13, R13, -0x25, R6 ;  /* 0xffffffdb0d0d7824 */ /* 0x000fe400078e0206 */
[----:B------:R-:W-:Y:S01]  /*8c00*/  IMAD.MOV.U32 R6, RZ, RZ, -0x1 ;  /* 0xffffffffff067424 */ /* 0x000fe200078e00ff */
[----:B0-----:R-:W-:-:S04]  /*8c10*/  @P5 LEA R10, R17, R10, 0x18 ;  /* 0x0000000a110a5211 */ /* 0x001fc800078ec0ff */
[----:B------:R0:W-:Y:S02]  /*8c20*/  @P5 SYNCS.ARRIVE.TRANS64.A1T0 RZ, [R10+URZ+0x288], RZ ;  /* 0x000288ff0aff59a7 */ /* 0x0001e4000810003f */
[----:B0-----:R-:W-:Y:S01]  /*8c30*/  PRMT R10, RZ, 0x7610, R10 ;  /* 0x00007610ff0a7816 */ /* 0x001fe2000000000a */
[----:B------:R-:W-:Y:S06]  /*8c40*/  @P1 BRA `(.L_x_186) ;  /* 0x00000004004c1947 */ /* 0x000fec0003800000 */
[----:B------:R-:W0:Y:S01]  /*8c50*/  S2R R18, SR_CTAID.X ;  /* 0x0000000000127919 */ /* 0x000e220000002500 */
[----:B------:R-:W-:Y:S01]  /*8c60*/  ULDC.64 UR4, c[0x0][0x628] ;  /* 0x00018a0000047ab9 */ /* 0x000fe20000000a00 */
[----:B------:R-:W1:Y:S01]  /*8c70*/  LDC R19, c[0x0][0x144] ;  /* 0x00005100ff137b82 */ /* 0x000e620000000800 */
[----:B------:R-:W-:Y:S01]  /*8c80*/  ISETP.NE.U32.AND P1, PT, RZ, UR4, PT ;  /* 0x00000004ff007c0c */ /* 0x000fe2000bf25070 */
[----:B------:R-:W2:Y:S01]  /*8c90*/  S2R R6, SR_CTAID.Y ;  /* 0x0000000000067919 */ /* 0x000ea20000002600 */
[----:B------:R-:W-:Y:S01]  /*8ca0*/  ULDC UR7, c[0x0][0x630] ;  /* 0x00018c0000077ab9 */ /* 0x000fe20000000800 */
[----:B------:R-:W-:Y:S01]  /*8cb0*/  ULDC UR8, c[0x0][0x150] ;  /* 0x0000540000087ab9 */ /* 0x000fe20000000800 */
[----:B------:R-:W-:Y:S01]  /*8cc0*/  ISETP.NE.AND.EX P1, PT, RZ, UR5, PT, P1 ;  /* 0x00000005ff007c0c */ /* 0x000fe2000bf25310 */
[----:B------:R-:W-:Y:S02]  /*8cd0*/  IMAD.MOV.U32 R4, RZ, RZ, R2 ;  /* 0x000000ffff047224 */ /* 0x000fe400078e0002 */
[----:B------:R-:W-:Y:S01]  /*8ce0*/  IMAD.MOV.U32 R5, RZ, RZ, R3 ;  /* 0x000000ffff057224 */ /* 0x000fe200078e0003 */
[----:B0-----:R-:W-:-:S09]  /*8cf0*/  I2FP.F32.U32 R20, R18 ;  /* 0x0000001200147245 */ /* 0x001fd20000201000 */
[----:B------:R-:W-:Y:S05]  /*8d00*/  @!P1 BRA `(.L_x_187) ;  /* 0x0000000000289947 */ /* 0x000fea0003800000 */
[----:B------:R-:W-:Y:S02]  /*8d10*/  ULDC UR6, c[0x0][0x634] ;  /* 0x00018d0000067ab9 */ /* 0x000fe40000000800 */
[----:B------:R-:W-:-:S05]  /*8d20*/  IADD3 R5, P1, R2, UR6, RZ ;  /* 0x0000000602057c10 */ /* 0x000fca000ff3e0ff */
[----:B------:R-:W-:-:S04]  /*8d30*/  IMAD.X R21, RZ, RZ, R3, P1 ;  /* 0x000000ffff157224 */ /* 0x000fc800008e0603 */
[----:B------:R-:W-:-:S04]  /*8d40*/  IMAD.WIDE.U32 R10, R21, UR4, RZ ;  /* 0x00000004150a7c25 */ /* 0x000fc8000f8e00ff */
[----:B------:R-:W-:-:S04]  /*8d50*/  IMAD.WIDE.U32 R10, P1, R5, UR5, R10 ;  /* 0x00000005050a7c25 */ /* 0x000fc8000f82000a */
[----:B------:R-:W-:-:S04]  /*8d60*/  IMAD.WIDE.U32 R4, R5, UR4, RZ ;  /* 0x0000000405047c25 */ /* 0x000fc8000f8e00ff */
[----:B------:R-:W-:Y:S01]  /*8d70*/  IMAD.MOV.U32 R4, RZ, RZ, R11 ;  /* 0x000000ffff047224 */ /* 0x000fe200078e000b */
[----:B------:R-:W-:Y:S01]  /*8d80*/  IADD3 RZ, P4, R5, R10, RZ ;  /* 0x0000000a05ff7210 */ /* 0x000fe20007f9e0ff */
[----:B------:R-:W-:-:S04]  /*8d90*/  IMAD.X R5, RZ, RZ, RZ, P1 ;  /* 0x000000ffff057224 */ /* 0x000fc800008e06ff */
[----:B------:R-:W-:-:S08]  /*8da0*/  IMAD.WIDE.U32.X R4, R21, UR5, R4, P4 ;  /* 0x0000000515047c25 */ /* 0x000fd0000a0e0404 */
.L_x_187:
[----:B------:R-:W-:Y:S01]  /*8db0*/  FMUL R20, R20, UR8 ;  /* 0x0000000814147c20 */ /* 0x000fe20008400000 */
[--C-:B------:R-:W-:Y:S01]  /*8dc0*/  SHF.R.U64 R16, R4, UR7, R5.reuse ;  /* 0x0000000704107c19 */ /* 0x100fe20008001205 */
[----:B------:R-:W-:Y:S01]  /*8dd0*/  ULDC.64 UR4, c[0x0][0x620] ;  /* 0x0001880000047ab9 */ /* 0x000fe20000000a00 */
[----:B------:R-:W-:Y:S01]  /*8de0*/  SHF.R.U32.HI R4, RZ, UR7, R5 ;  /* 0x00000007ff047c19 */ /* 0x000fe20008011605 */
[----:B------:R-:W-:Y:S01]  /*8df0*/  ULDC.64 UR6, c[0x0][0x640] ;  /* 0x0001900000067ab9 */ /* 0x000fe20000000a00 */
[----:B------:R-:W-:Y:S01]  /*8e00*/  IADD3 R5, P1, RZ, -R16, RZ ;  /* 0x80000010ff057210 */ /* 0x000fe20007f3e0ff */
[----:B------:R-:W0:Y:S01]  /*8e10*/  F2I.U32.TRUNC.NTZ R20, R20 ;  /* 0x0000001400147305 */ /* 0x000e22000020f000 */
[----:B------:R-:W3:Y:S03]  /*8e20*/  LDC R21, c[0x0][0x148] ;  /* 0x00005200ff157b82 */ /* 0x000ee60000000800 */
[----:B------:R-:W-:Y:S01]  /*8e30*/  IMAD.X R4, RZ, RZ, ~R4, P1 ;  /* 0x000000ffff047224 */ /* 0x000fe200008e0e04 */
[----:B------:R-:W-:-:S03]  /*8e40*/  ISETP.NE.U32.AND P1, PT, RZ, UR6, PT ;  /* 0x00000006ff007c0c */ /* 0x000fc6000bf25070 */
[----:B------:R-:W-:Y:S01]  /*8e50*/  IMAD R4, R4, UR4, RZ ;  /* 0x0000000404047c24 */ /* 0x000fe2000f8e02ff */
[----:B------:R-:W-:-:S03]  /*8e60*/  ISETP.NE.AND.EX P1, PT, RZ, UR7, PT, P1 ;  /* 0x00000007ff007c0c */ /* 0x000fc6000bf25310 */
[C---:B------:R-:W-:Y:S01]  /*8e70*/  IMAD R11, R5.reuse, UR5, R4 ;  /* 0x00000005050b7c24 */ /* 0x040fe2000f8e0204 */
[----:B------:R-:W-:Y:S01]  /*8e80*/  ULDC UR5, c[0x0][0x154] ;  /* 0x0000550000057ab9 */ /* 0x000fe20000000800 */
[----:B------:R-:W-:Y:S01]  /*8e90*/  IMAD.WIDE.U32 R4, R5, UR4, R2 ;  /* 0x0000000405047c25 */ /* 0x000fe2000f8e0002 */
[----:B------:R-:W-:-:S03]  /*8ea0*/  ULDC UR4, c[0x0][0x618] ;  /* 0x0001860000047ab9 */ /* 0x000fc60000000800 */
[----:B0-----:R-:W-:Y:S02]  /*8eb0*/  IMAD.MOV R10, RZ, RZ, -R20 ;  /* 0x000000ffff0a7224 */ /* 0x001fe400078e0a14 */
[----:B------:R-:W-:Y:S02]  /*8ec0*/  IMAD.IADD R5, R5, 0x1, R11 ;  /* 0x0000000105057824 */ /* 0x000fe400078e020b */
[----:B-1----:R-:W-:Y:S01]  /*8ed0*/  IMAD R18, R19, R10, R18 ;  /* 0x0000000a13127224 */ /* 0x002fe200078e0212 */
[----:B--2---:R-:W-:Y:S02]  /*8ee0*/  I2FP.F32.U32 R10, R6 ;  /* 0x00000006000a7245 */ /* 0x004fe40000201000 */
[--C-:B------:R-:W-:Y:S02]  /*8ef0*/  SHF.R.U64 R19, R4, UR4, R5.reuse ;  /* 0x0000000404137c19 */ /* 0x100fe40008001205 */
[----:B------:R-:W-:Y:S01]  /*8f00*/  SHF.R.U32.HI R4, RZ, UR4, R5 ;  /* 0x00000004ff047c19 */ /* 0x000fe20008011605 */
[----:B------:R-:W-:Y:S01]  /*8f10*/  FMUL R10, R10, UR5 ;  /* 0x000000050a0a7c20 */ /* 0x000fe20008400000 */
[----:B------:R-:W-:-:S02]  /*8f20*/  ULDC UR4, c[0x0][0x608] ;  /* 0x0001820000047ab9 */ /* 0x000fc40000000800 */
[--C-:B------:R-:W-:Y:S01]  /*8f30*/  SHF.R.U64 R22, R19, UR4, R4.reuse ;  /* 0x0000000413167c19 */ /* 0x100fe20008001204 */
[----:B------:R0:W1:Y:S01]  /*8f40*/  F2I.U32.TRUNC.NTZ R24, R10 ;  /* 0x0000000a00187305 */ /* 0x000062000020f000 */
[----:B------:R-:W-:Y:S01]  /*8f50*/  SHF.R.U32.HI R5, RZ, UR4, R4 ;  /* 0x00000004ff057c19 */ /* 0x000fe20008011604 */
[----:B------:R-:W-:-:S03]  /*8f60*/  ULDC UR4, c[0x0][0x658] ;  /* 0x0001960000047ab9 */ /* 0x000fc60000000800 */
[--C-:B------:R-:W-:Y:S02]  /*8f70*/  SHF.R.U64 R20, R22, UR4, R5.reuse ;  /* 0x0000000416147c19 */ /* 0x100fe40008001205 */
[----:B------:R-:W-:-:S03]  /*8f80*/  SHF.R.U32.HI R23, RZ, UR4, R5 ;  /* 0x00000004ff177c19 */ /* 0x000fc60008011605 */
[----:B------:R-:W-:Y:S02]  /*8f90*/  IMAD.MOV.U32 R4, RZ, RZ, R20 ;  /* 0x000000ffff047224 */ /* 0x000fe400078e0014 */
[----:B------:R-:W-:Y:S01]  /*8fa0*/  IMAD.MOV.U32 R5, RZ, RZ, R23 ;  /* 0x000000ffff057224 */ /* 0x000fe200078e0017 */
[----:B0-----:R-:W-:Y:S06]  /*8fb0*/  @!P1 BRA `(.L_x_188) ;  /* 0x0000000000289947 */ /* 0x001fec0003800000 */
        /* <DEDUP_REMOVED lines=10> */
.L_x_188:
[----:B------:R-:W-:Y:S01]  /*9060*/  ULDC UR4, c[0x0][0x648] ;  /* 0x0001920000047ab9 */ /* 0x000fe20000000800 */
[----:B------:R-:W-:Y:S01]  /*9070*/  LOP3.LUT R22, R22, UR17, RZ, 0xc0, !PT ;  /* 0x0000001116167c12 */ /* 0x000fe2000f8ec0ff */
[----:B-1----:R-:W-:Y:S01]  /*9080*/  IMAD.MOV R24, RZ, RZ, -R24 ;  /* 0x000000ffff187224 */ /* 0x002fe200078e0a18 */
[----:B------:R-:W-:Y:S01]  /*9090*/  SHF.R.U64 R5, R4, UR4, R5 ;  /* 0x0000000404057c19 */ /* 0x000fe20008001205 */
[----:B------:R-:W-:Y:S01]  /*90a0*/  ULDC UR4, c[0x0][0x638] ;  /* 0x00018e0000047ab9 */ /* 0x000fe20000000800 */
[----:B------:R-:W-:Y:S01]  /*90b0*/  LOP3.LUT R19, R19, UR16, RZ, 0xc0, !PT ;  /* 0x0000001013137c12 */ /* 0x000fe2000f8ec0ff */
[----:B---3--:R-:W-:Y:S01]  /*90c0*/  @P3 IMAD R18, R21, R24, R6 ;  /* 0x0000001815123224 */ /* 0x008fe200078e0206 */
[----:B------:R-:W-:Y:S01]  /*90d0*/  ULDC UR5, c[0x0][0x610] ;  /* 0x0001840000057ab9 */ /* 0x000fe20000000800 */
[----:B------:R-:W-:Y:S02]  /*90e0*/  IMAD.MOV R11, RZ, RZ, -R5 ;  /* 0x000000ffff0b7224 */ /* 0x000fe400078e0a05 */
[----:B------:R-:W-:-:S02]  /*90f0*/  IMAD R5, R5, UR18, R22 ;  /* 0x0000001205057c24 */ /* 0x000fc4000f8e0216 */
[----:B------:R-:W-:Y:S01]  /*9100*/  IMAD R20, R11, UR4, R20 ;  /* 0x000000040b147c24 */ /* 0x000fe2000f8e0214 */
[----:B------:R-:W-:Y:S01]  /*9110*/  ULDC UR4, c[0x0][0x600] ;  /* 0x0001800000047ab9 */ /* 0x000fe20000000800 */
[----:B------:R-:W-:Y:S02]  /*9120*/  IMAD R18, R5, UR5, R18 ;  /* 0x0000000505127c24 */ /* 0x000fe4000f8e0212 */
[----:B------:R-:W-:Y:S02]  /*9130*/  IMAD R11, R20, UR4, R19 ;  /* 0x00000004140b7c24 */ /* 0x000fe4000f8e0213 */
[----:B------:R-:W-:Y:S02]  /*9140*/  IMAD.MOV.U32 R10, RZ, RZ, 0x1 ;  /* 0x00000001ff0a7424 */ /* 0x000fe400078e00ff */
[----:B------:R-:W-:Y:S01]  /*9150*/  IMAD.MOV.U32 R4, RZ, RZ, R16 ;  /* 0x000000ffff047224 */ /* 0x000fe200078e0010 */
[----:B------:R-:W-:Y:S02]  /*9160*/  SEL R5, R11, R18, !P3 ;  /* 0x000000120b057207 */ /* 0x000fe40005800000 */
[----:B------:R-:W-:-:S07]  /*9170*/  SEL R6, R18, R11, !P3 ;  /* 0x0000000b12067207 */ /* 0x000fce0005800000 */
.L_x_186:
[----:B------:R-:W-:Y:S05]  /*9180*/  BSYNC B1 ;  /* 0x0000000000017941 */ /* 0x000fea0003800000 */
.L_x_185:
[----:B------:R-:W-:-:S13]  /*9190*/  LOP3.LUT P1, RZ, R10, 0xff, RZ, 0xc0, !PT ;  /* 0x000000ff0aff7812 */ /* 0x000fda000782c0ff */
[----:B------:R-:W-:Y:S05]  /*91a0*/  @P1 BRA `(.L_x_189) ;  /* 0xfffffff4002c1947 */ /* 0x000fea000383ffff */
[----:B------:R-:W-:Y:S05]  /*91b0*/  BSYNC B0 ;  /* 0x0000000000007941 */ /* 0x000fea0003800000 */
.L_x_177:
[----:B------:R-:W-:-:S03]  /*91c0*/  UMOV UR4, 0xffffffff ;  /* 0xffffffff00047882 */ /* 0x000fc60000000000 */
[----:B------:R-:W-:Y:S05]  /*91d0*/  BRA.DIV UR4, `(.L_x_190) ;  /* 0x0000001604f07947 */ /* 0x000fea000b800000 */
[----:B------:R-:W-:-:S13]  /*91e0*/  ELECT P0, URZ, PT ;  /* 0x00000000003f782f */ /* 0x000fda0003800000 */
.L_x_239:
[----:B------:R-:W-:Y:S04]  /*91f0*/  BSSY B0, `(.L_x_191) ;  /* 0x0000154000007945 */ /* 0x000fe80003800000 */
[----:B------:R-:W-:Y:S05]  /*9200*/  @!P0 BRA `(.L_x_192) ;  /* 0x0000001400488947 */ /* 0x000fea0003800000 */
[----:B------:R-:W-:-:S04]  /*9210*/  LOP3.LUT R7, R7, 0x2, RZ, 0xfc, !PT ;  /* 0x0000000207077812 */ /* 0x000fc800078efcff */
[----:B------:R-:W-:-:S13]  /*9220*/  ISETP.NE.AND P0, PT, R7, 0x3, PT ;  /* 0x000000030700780c */ /* 0x000fda0003f05270 */
[----:B------:R-:W-:Y:S05]  /*9230*/  @!P0 BRA `(.L_x_193) ;  /* 0x0000000000048947 */ /* 0x000fea0003800000 */
[----:B------:R-:W-:Y:S01]  /*9240*/  BPT.TRAP 0x1 ;  /* 0x000000040000795c */ /* 0x000fe20000300000 */
.L_x_193:
[----:B------:R-:W0:Y:S01]  /*9250*/  S2R R3, SR_CgaCtaId ;  /* 0x0000000000037919 */ /* 0x000e220000008800 */
[----:B------:R-:W-:Y:S02]  /*9260*/  MOV R0, 0x400 ;  /* 0x0000040000007802 */ /* 0x000fe40000000f00 */
[----:B------:R-:W-:Y:S02]  /*9270*/  SHF.L.U32 R2, R12, 0x1f, RZ ;  /* 0x0000001f0c027819 */ /* 0x000fe400000006ff */
[----:B0-----:R-:W-:-:S05]  /*9280*/  LEA R0, R3, R0, 0x18 ;  /* 0x0000000003007211 */ /* 0x001fca00078ec0ff */
[----:B------:R-:W-:-:S04]  /*9290*/  VIADD R0, R0, 0x128 ;  /* 0x0000012800007836 */ /* 0x000fc80000000000 */
[C---:B------:R-:W-:Y:S02]  /*92a0*/  IMAD R5, R13.reuse, 0x8, R0 ;  /* 0x000000080d057824 */ /* 0x040fe400078e0200 */
[----:B------:R-:W-:Y:S02]  /*92b0*/  VIADD R13, R13, 0x1 ;  /* 0x000000010d0d7836 */ /* 0x000fe40000000000 */
[----:B------:R-:W0:Y:S03]  /*92c0*/  SYNCS.PHASECHK.TRANS64.TRYWAIT P0, [R5+URZ], R2 ;  /* 0x00000002050075a7 */ /* 0x000e26000800017f */
[----:B------:R-:W-:-:S04]  /*92d0*/  ISETP.NE.AND P1, PT, R13, 0x25, PT ;  /* 0x000000250d00780c */ /* 0x000fc80003f25270 */
[----:B------:R-:W-:Y:S02]  /*92e0*/  SEL R3, RZ, 0x1, P1 ;  /* 0x00000001ff037807 */ /* 0x000fe40000800000 */
[----:B------:R-:W-:Y:S02]  /*92f0*/  SEL R13, R13, RZ, P1 ;  /* 0x000000ff0d0d7207 */ /* 0x000fe40000800000 */
[----:B------:R-:W-:-:S03]  /*9300*/  LOP3.LUT R12, R12, R3, RZ, 0x3c, !PT ;  /* 0x000000030c0c7212 */ /* 0x000fc600078e3cff */
[----:B------:R-:W-:Y:S01]  /*9310*/  IMAD R7, R13, 0x8, R0 ;  /* 0x000000080d077824 */ /* 0x000fe200078e0200 */
[----:B------:R-:W-:Y:S01]  /*9320*/  SHF.L.U32 R4, R12, 0x1f, RZ ;  /* 0x0000001f0c047819 */ /* 0x000fe200000006ff */
[----:B0-----:R-:W-:Y:S06]  /*9330*/  @!P0 BRA `(.L_x_194) ;  /* 0x0000001400bc8947 */ /* 0x001fec0003800000 */
.L_x_240:
[----:B------:R-:W1:Y:S01]  /*9340*/  SYNCS.PHASECHK.TRANS64.TRYWAIT P0, [R7+URZ], R4 ;  /* 0x00000004070075a7 */ /* 0x000e62000800017f */
[----:B0-----:R-:W-:-:S05]  /*9350*/  VIADD R2, R13, 0x1 ;  /* 0x000000010d027836 */ /* 0x001fca0000000000 */
[----:B------:R-:W-:-:S04]  /*9360*/  ISETP.NE.AND P1, PT, R2, 0x25, PT ;  /* 0x000000250200780c */ /* 0x000fc80003f25270 */
[----:B------:R-:W-:Y:S02]  /*9370*/  SEL R3, RZ, 0x1, P1 ;  /* 0x00000001ff037807 */ /* 0x000fe40000800000 */
[----:B------:R-:W-:Y:S02]  /*9380*/  SEL R9, R2, RZ, P1 ;  /* 0x000000ff02097207 */ /* 0x000fe40000800000 */
[----:B------:R-:W-:-:S03]  /*9390*/  LOP3.LUT R12, R12, R3, RZ, 0x3c, !PT ;  /* 0x000000030c0c7212 */ /* 0x000fc600078e3cff */
[----:B------:R-:W-:Y:S01]  /*93a0*/  IMAD R6, R9, 0x8, R0 ;  /* 0x0000000809067824 */ /* 0x000fe200078e0200 */
[----:B------:R-:W-:Y:S01]  /*93b0*/  SHF.L.U32 R5, R12, 0x1f, RZ ;  /* 0x0000001f0c057819 */ /* 0x000fe200000006ff */
[----:B-1----:R-:W-:Y:S06]  /*93c0*/  @!P0 BRA `(.L_x_195) ;  /* 0x0000001400ac8947 */ /* 0x002fec0003800000 */
.L_x_241:
[----:B------:R-:W1:Y:S01]  /*93d0*/  SYNCS.PHASECHK.TRANS64.TRYWAIT P0, [R6+URZ], R5 ;  /* 0x00000005060075a7 */ /* 0x000e62000800017f */
[----:B------:R-:W-:-:S05]  /*93e0*/  VIADD R2, R9, 0x1 ;  /* 0x0000000109027836 */ /* 0x000fca0000000000 */
[----:B------:R-:W-:-:S04]  /*93f0*/  ISETP.NE.AND P1, PT, R2, 0x25, PT ;  /* 0x000000250200780c */ /* 0x000fc80003f25270 */
[----:B------:R-:W-:Y:S02]  /*9400*/  SEL R3, RZ, 0x1, P1 ;  /* 0x00000001ff037807 */ /* 0x000fe40000800000 */
[----:B0-----:R-:W-:Y:S02]  /*9410*/  SEL R7, R2, RZ, P1 ;  /* 0x000000ff02077207 */ /* 0x001fe40000800000 */
[----:B------:R-:W-:-:S03]  /*9420*/  LOP3.LUT R12, R12, R3, RZ, 0x3c, !PT ;  /* 0x000000030c0c7212 */ /* 0x000fc600078e3cff */
[----:B------:R-:W-:Y:S01]  /*9430*/  IMAD R9, R7, 0x8, R0 ;  /* 0x0000000807097824 */ /* 0x000fe200078e0200 */
[----:B------:R-:W-:Y:S01]  /*9440*/  SHF.L.U32 R4, R12, 0x1f, RZ ;  /* 0x0000001f0c047819 */ /* 0x000fe200000006ff */
[----:B-1----:R-:W-:Y:S06]  /*9450*/  @!P0 BRA `(.L_x_196) ;  /* 0x00000014009c8947 */ /* 0x002fec0003800000 */
.L_x_242:
[----:B------:R-:W1:Y:S01]  /*9460*/  SYNCS.PHASECHK.TRANS64.TRYWAIT P0, [R9+URZ], R4 ;  /* 0x00000004090075a7 */ /* 0x000e62000800017f */
[----:B------:R-:W-:-:S05]  /*9470*/  VIADD R2, R7, 0x1 ;  /* 0x0000000107027836 */ /* 0x000fca0000000000 */
[----:B------:R-:W-:-:S04]  /*9480*/  ISETP.NE.AND P1, PT, R2, 0x25, PT ;  /* 0x000000250200780c */ /* 0x000fc80003f25270 */
[----:B------:R-:W-:Y:S02]  /*9490*/  SEL R3, RZ, 0x1, P1 ;  /* 0x00000001ff037807 */ /* 0x000fe40000800000 */
[----:B------:R-:W-:Y:S02]  /*94a0*/  SEL R7, R2, RZ, P1 ;  /* 0x000000ff02077207 */ /* 0x000fe40000800000 */
[----:B------:R-:W-:-:S03]  /*94b0*/  LOP3.LUT R12, R12, R3, RZ, 0x3c, !PT ;  /* 0x000000030c0c7212 */ /* 0x000fc600078e3cff */
[----:B0-----:R-:W-:Y:S01]  /*94c0*/  IMAD R6, R7, 0x8, R0 ;  /* 0x0000000807067824 */ /* 0x001fe200078e0200 */
[----:B------:R-:W-:Y:S01]  /*94d0*/  SHF.L.U32 R5, R12, 0x1f, RZ ;  /* 0x0000001f0c057819 */ /* 0x000fe200000006ff */
[----:B-1----:R-:W-:Y:S06]  /*94e0*/  @!P0 BRA `(.L_x_197) ;  /* 0x00000014008c8947 */ /* 0x002fec0003800000 */
.L_x_243:
        /* <DEDUP_REMOVED lines=9> */
.L_x_244:
        /* <DEDUP_REMOVED lines=9> */
.L_x_245:
        /* <DEDUP_REMOVED lines=9> */
.L_x_246:
        /* <DEDUP_REMOVED lines=9> */
.L_x_247:
        /* <DEDUP_REMOVED lines=9> */
.L_x_248:
        /* <DEDUP_REMOVED lines=9> */
.L_x_249:
        /* <DEDUP_REMOVED lines=9> */
.L_x_250:
        /* <DEDUP_REMOVED lines=9> */
.L_x_251:
        /* <DEDUP_REMOVED lines=9> */
.L_x_252:
        /* <DEDUP_REMOVED lines=9> */
.L_x_253:
        /* <DEDUP_REMOVED lines=9> */
.L_x_254:
        /* <DEDUP_REMOVED lines=9> */
.L_x_255:
        /* <DEDUP_REMOVED lines=9> */
.L_x_256:
        /* <DEDUP_REMOVED lines=9> */
.L_x_257:
        /* <DEDUP_REMOVED lines=9> */
.L_x_258:
        /* <DEDUP_REMOVED lines=9> */
.L_x_259:
        /* <DEDUP_REMOVED lines=9> */
.L_x_260:
        /* <DEDUP_REMOVED lines=9> */
.L_x_261:
        /* <DEDUP_REMOVED lines=9> */
.L_x_262:
        /* <DEDUP_REMOVED lines=9> */
.L_x_263:
        /* <DEDUP_REMOVED lines=9> */
.L_x_264:
        /* <DEDUP_REMOVED lines=9> */
.L_x_265:
        /* <DEDUP_REMOVED lines=9> */
.L_x_266:
        /* <DEDUP_REMOVED lines=9> */
.L_x_267:
        /* <DEDUP_REMOVED lines=9> */
.L_x_268:
        /* <DEDUP_REMOVED lines=9> */
.L_x_269:
        /* <DEDUP_REMOVED lines=9> */
.L_x_270:
        /* <DEDUP_REMOVED lines=9> */
.L_x_271:
        /* <DEDUP_REMOVED lines=9> */
.L_x_272:
[----:B------:R-:W1:Y:S01]  /*a540*/  SYNCS.PHASECHK.TRANS64.TRYWAIT P0, [R9+URZ], R4 ;  /* 0x00000004090075a7 */ /* 0x000e62000800017f */
[----:B------:R-:W-:-:S05]  /*a550*/  VIADD R2, R7, 0x1 ;  /* 0x0000000107027836 */ /* 0x000fca0000000000 */
[----:B------:R-:W-:-:S04]  /*a560*/  ISETP.NE.AND P1, PT, R2, 0x25, PT ;  /* 0x000000250200780c */ /* 0x000fc80003f25270 */
[----:B------:R-:W-:Y:S02]  /*a570*/  SEL R3, RZ, 0x1, P1 ;  /* 0x00000001ff037807 */ /* 0x000fe40000800000 */
[----:B------:R-:W-:Y:S02]  /*a580*/  SEL R7, R2, RZ, P1 ;  /* 0x000000ff02077207 */ /* 0x000fe40000800000 */
[----:B------:R-:W-:-:S03]  /*a590*/  LOP3.LUT R12, R12, R3, RZ, 0x3c, !PT ;  /* 0x000000030c0c7212 */ /* 0x000fc600078e3cff */
[----:B------:R-:W-:Y:S01]  /*a5a0*/  IMAD R8, R7, 0x8, R0 ;  /* 0x0000000807087824 */ /* 0x000fe200078e0200 */
[----:B0-----:R-:W-:Y:S01]  /*a5b0*/  SHF.L.U32 R5, R12, 0x1f, RZ ;  /* 0x0000001f0c057819 */ /* 0x001fe200000006ff */
[----:B-1----:R-:W-:Y:S06]  /*a5c0*/  @!P0 BRA `(.L_x_227) ;  /* 0x0000000c00ac8947 */ /* 0x002fec0003800000 */
.L_x_273:
[----:B------:R-:W1:Y:S01]  /*a5d0*/  SYNCS.PHASECHK.TRANS64.TRYWAIT P0, [R8+URZ], R5 ;  /* 0x00000005080075a7 */ /* 0x000e62000800017f */
[----:B------:R-:W-:-:S05]  /*a5e0*/  VIADD R2, R7, 0x1 ;  /* 0x0000000107027836 */ /* 0x000fca0000000000 */
[----:B------:R-:W-:-:S04]  /*a5f0*/  ISETP.NE.AND P1, PT, R2, 0x25, PT ;  /* 0x000000250200780c */ /* 0x000fc80003f25270 */
[----:B------:R-:W-:Y:S02]  /*a600*/  SEL R3, RZ, 0x1, P1 ;  /* 0x00000001ff037807 */ /* 0x000fe40000800000 */
[----:B------:R-:W-:Y:S02]  /*a610*/  SEL R7, R2, RZ, P1 ;  /* 0x000000ff02077207 */ /* 0x000fe40000800000 */
[----:B0-----:R-:W-:-:S03]  /*a620*/  LOP3.LUT R9, R12, R3, RZ, 0x3c, !PT ;  /* 0x000000030c097212 */ /* 0x001fc600078e3cff */
[----:B------:R-:W-:Y:S01]  /*a630*/  IMAD R11, R7, 0x8, R0 ;  /* 0x00000008070b7824 */ /* 0x000fe200078e0200 */
[----:B------:R-:W-:Y:S01]  /*a640*/  SHF.L.U32 R6, R9, 0x1f, RZ ;  /* 0x0000001f09067819 */ /* 0x000fe200000006ff */
[----:B-1----:R-:W-:Y:S06]  /*a650*/  @!P0 BRA `(.L_x_228) ;  /* 0x0000000c009c8947 */ /* 0x002fec0003800000 */
.L_x_274:
[----:B------:R-:W1:Y:S01]  /*a660*/  SYNCS.PHASECHK.TRANS64.TRYWAIT P0, [R11+URZ], R6 ;  /* 0x000000060b0075a7 */ /* 0x000e62000800017f */
[----:B------:R-:W-:-:S05]  /*a670*/  VIADD R2, R7, 0x1 ;  /* 0x0000000107027836 */ /* 0x000fca0000000000 */
[----:B------:R-:W-:-:S04]  /*a680*/  ISETP.NE.AND P1, PT, R2, 0x25, PT ;  /* 0x000000250200780c */ /* 0x000fc80003f25270 */
[----:B------:R-:W-:Y:S02]  /*a690*/  SEL R4, RZ, 0x1, P1 ;  /* 0x00000001ff047807 */ /* 0x000fe40000800000 */
[----:B------:R-:W-:Y:S02]  /*a6a0*/  SEL R3, R2, RZ, P1 ;  /* 0x000000ff02037207 */ /* 0x000fe40000800000 */
[----:B------:R-:W-:Y:S01]  /*a6b0*/  LOP3.LUT R4, R9, R4, RZ, 0x3c, !PT ;  /* 0x0000000409047212 */ /* 0x000fe200078e3cff */
[----:B-1----:R-:W-:Y:S06]  /*a6c0*/  @!P0 BRA `(.L_x_229) ;  /* 0x0000000c00948947 */ /* 0x002fec0003800000 */
.L_x_275:
[----:B------:R-:W-:Y:S01]  /*a6d0*/  IMAD R3, R3, 0x8, R0 ;  /* 0x0000000803037824 */ /* 0x000fe200078e0200 */
[----:B------:R-:W-:-:S07]  /*a6e0*/  SHF.L.U32 R0, R4, 0x1f, RZ ;  /* 0x0000001f04007819 */ /* 0x000fce00000006ff */
.L_x_230:
[----:B--2---:R2:W3:Y:S02]  /*a6f0*/  SYNCS.PHASECHK.TRANS64.TRYWAIT P0, [R3+URZ], R0 ;  /* 0x00000000030075a7 */ /* 0x0044e4000800017f */
[----:B---3--:R-:W-:Y:S05]  /*a700*/  @!P0 NANOSLEEP.SYNCS 0x989680 ;  /* 0x009896800000895d */ /* 0x008fea0003900000 */
[----:B------:R-:W3:Y:S02]  /*a710*/  @!P0 SYNCS.PHASECHK.TRANS64 P0, [R3+URZ], R0 ;  /* 0x00000000030085a7 */ /* 0x000ee4000800007f */
[----:B---3--:R-:W-:Y:S05]  /*a720*/  @!P0 BRA `(.L_x_230) ;  /* 0xfffffffc00f08947 */ /* 0x008fea000383ffff */
.L_x_192:
[----:B------:R-:W-:Y:S05]  /*a730*/  BSYNC B0 ;  /* 0x0000000000007941 */ /* 0x000fea0003800000 */
.L_x_191:
[----:B------:R-:W-:Y:S05]  /*a740*/  EXIT ;  /* 0x000000000000794d */ /* 0x000fea0003800000 */
.L_x_20:
[----:B0-----:R-:W-:-:S04]  /*a750*/  IMAD.U32 R18, RZ, RZ, UR11 ;  /* 0x0000000bff127e24 */ /* 0x001fc8000f8e00ff */
[----:B------:R0:W1:Y:S03]  /*a760*/  SYNCS.PHASECHK.TRANS64.TRYWAIT P1, [R18+URZ+-0x8], R17 ;  /* 0xfffff811120075a7 */ /* 0x000066000802017f */
[----:B-1----:R-:W-:Y:S05]  /*a770*/  @!P1 NANOSLEEP.SYNCS 0x989680 ;  /* 0x009896800000995d */ /* 0x002fea0003900000 */
[----:B------:R-:W1:Y:S02]  /*a780*/  @!P1 SYNCS.PHASECHK.TRANS64 P1, [R18+URZ+-0x8], R17 ;  /* 0xfffff811120095a7 */ /* 0x000e64000802007f */
[----:B-1----:R-:W-:Y:S05]  /*a790*/  @!P1 BRA `(.L_x_20) ;  /* 0xfffffffc00ec9947 */ /* 0x002fea000383ffff */
[----:B------:R-:W-:Y:S05]  /*a7a0*/  BRA `(.L_x_231) ;  /* 0xffffff7000b47947 */ /* 0x000fea000383ffff */
.L_x_25:
[----:B-1----:R-:W-:-:S04]  /*a7b0*/  IMAD.U32 R18, RZ, RZ, UR6 ;  /* 0x00000006ff127e24 */ /* 0x002fc8000f8e00ff */
[----:B------:R1:W3:Y:S03]  /*a7c0*/  SYNCS.PHASECHK.TRANS64.TRYWAIT P1, [R18+URZ], R17 ;  /* 0x00000011120075a7 */ /* 0x0002e6000802017f */
[----:B---3--:R-:W-:Y:S05]  /*a7d0*/  @!P1 NANOSLEEP.SYNCS 0x989680 ;  /* 0x009896800000995d */ /* 0x008fea0003900000 */
[----:B------:R-:W3:Y:S02]  /*a7e0*/  @!P1 SYNCS.PHASECHK.TRANS64 P1, [R18+URZ], R17 ;  /* 0x00000011120095a7 */ /* 0x000ee4000802007f */
[----:B---3--:R-:W-:Y:S05]  /*a7f0*/  @!P1 BRA `(.L_x_25) ;  /* 0xfffffffc00ec9947 */ /* 0x008fea000383ffff */
[----:B------:R-:W-:Y:S05]  /*a800*/  BRA `(.L_x_24) ;  /* 0xffffff7400e07947 */ /* 0x000fea000383ffff */
.L_x_31:
[----:B-1----:R-:W-:-:S04]  /*a810*/  IMAD.U32 R21, RZ, RZ, UR16 ;  /* 0x00000010ff157e24 */ /* 0x002fc8000f8e00ff */
[----:B------:R1:W3:Y:S03]  /*a820*/  SYNCS.PHASECHK.TRANS64.TRYWAIT P1, [R21+URZ], R20 ;  /* 0x00000014150075a7 */ /* 0x0002e6000802017f */
[----:B---3--:R-:W-:Y:S05]  /*a830*/  @!P1 NANOSLEEP.SYNCS 0x989680 ;  /* 0x009896800000995d */ /* 0x008fea0003900000 */
[----:B------:R-:W3:Y:S02]  /*a840*/  @!P1 SYNCS.PHASECHK.TRANS64 P1, [R21+URZ], R20 ;  /* 0x00000014150095a7 */ /* 0x000ee4000802007f */
[----:B---3--:R-:W-:Y:S05]  /*a850*/  @!P1 BRA `(.L_x_31) ;  /* 0xfffffffc00ec9947 */ /* 0x008fea000383ffff */
[----:B------:R-:W-:Y:S05]  /*a860*/  BRA `(.L_x_30) ;  /* 0xffffff8000047947 */ /* 0x000fea000383ffff */
.L_x_41:
[----:B01----:R-:W-:-:S04]  /*a870*/  IMAD.U32 R19, RZ, RZ, UR11 ;  /* 0x0000000bff137e24 */ /* 0x003fc8000f8e00ff */
[----:B------:R0:W1:Y:S03]  /*a880*/  SYNCS.PHASECHK.TRANS64.TRYWAIT P1, [R19+URZ+0x8], R18 ;  /* 0x00000812130075a7 */ /* 0x000066000802017f */
[----:B-1----:R-:W-:Y:S05]  /*a890*/  @!P1 NANOSLEEP.SYNCS 0x989680 ;  /* 0x009896800000995d */ /* 0x002fea0003900000 */
[----:B------:R-:W1:Y:S02]  /*a8a0*/  @!P1 SYNCS.PHASECHK.TRANS64 P1, [R19+URZ+0x8], R18 ;  /* 0x00000812130095a7 */ /* 0x000e64000802007f */
[----:B-1----:R-:W-:Y:S05]  /*a8b0*/  @!P1 BRA `(.L_x_41) ;  /* 0xfffffffc00ec9947 */ /* 0x002fea000383ffff */
[----:B------:R-:W-:Y:S05]  /*a8c0*/  BRA `(.L_x_232) ;  /* 0xffffff8c00687947 */ /* 0x000fea000383ffff */
.L_x_178:
[----:B------:R-:W-:Y:S01]  /*a8d0*/  BSSY B1, `(.L_x_233) ;  /* 0x0000006000017945 */ /* 0x000fe20003800000 */
[----:B------:R-:W-:-:S07]  /*a8e0*/  IMAD.MOV.U32 R10, RZ, RZ, -0x1 ;  /* 0xffffffffff0a7424 */ /* 0x000fce00078e00ff */
[----:B------:R-:W-:Y:S05]  /*a8f0*/  WARPSYNC.COLLECTIVE R10, `(.L_x_234) ;  /* 0x000000000a0c7348 */ /* 0x000fea0003c00000 */
[----:B------:R-:W-:Y:S02]  /*a900*/  ELECT P1, UR62, PT ;  /* 0x00000000003e782f */ /* 0x000fe40003820000 */
[----:B------:R-:W-:Y:S01]  /*a910*/  MOV R10, UR62 ;  /* 0x0000003e000a7c02 */ /* 0x000fe20008000f00 */
[----:B------:R-:W-:Y:S10]  /*a920*/  ENDCOLLECTIVE ;  /* 0x000000000000791b */ /* 0x000ff40003800000 */
.L_x_234:
[----:B------:R-:W-:Y:S05]  /*a930*/  BSYNC B1 ;  /* 0x0000000000017941 */ /* 0x000fea0003800000 */
.L_x_233:
[----:B------:R-:W-:Y:S05]  /*a940*/  BRA `(.L_x_235) ;  /* 0xffffffdc00507947 */ /* 0x000fea000383ffff */
.L_x_181:
[----:B0-----:R0:W1:Y:S02]  /*a950*/  SYNCS.PHASECHK.TRANS64.TRYWAIT P1, [R19+URZ+0x128], R10 ;  /* 0x0001280a130075a7 */ /* 0x001064000802017f */
[----:B-1----:R-:W-:Y:S05]  /*a960*/  @!P1 NANOSLEEP.SYNCS 0x989680 ;  /* 0x009896800000995d */ /* 0x002fea0003900000 */
[----:B------:R-:W1:Y:S02]  /*a970*/  @!P1 SYNCS.PHASECHK.TRANS64 P1, [R19+URZ+0x128], R10 ;  /* 0x0001280a130095a7 */ /* 0x000e64000802007f */
[----:B-1----:R-:W-:Y:S05]  /*a980*/  @!P1 BRA `(.L_x_181) ;  /* 0xfffffffc00f09947 */ /* 0x002fea000383ffff */
[----:B------:R-:W-:Y:S05]  /*a990*/  BRA `(.L_x_236) ;  /* 0xffffffdc008c7947 */ /* 0x000fea000383ffff */
.L_x_190:
[----:B------:R-:W-:Y:S01]  /*a9a0*/  BSSY B0, `(.L_x_237) ;  /* 0x0000006000007945 */ /* 0x000fe20003800000 */
[----:B------:R-:W-:-:S07]  /*a9b0*/  IMAD.MOV.U32 R10, RZ, RZ, -0x1 ;  /* 0xffffffffff0a7424 */ /* 0x000fce00078e00ff */
[----:B------:R-:W-:Y:S05]  /*a9c0*/  WARPSYNC.COLLECTIVE R10, `(.L_x_238) ;  /* 0x000000000a0c7348 */ /* 0x000fea0003c00000 */
[----:B------:R-:W-:Y:S02]  /*a9d0*/  ELECT P1, UR62, PT ;  /* 0x00000000003e782f */ /* 0x000fe40003820000 */
[----:B------:R-:W-:Y:S01]  /*a9e0*/  MOV R10, UR62 ;  /* 0x0000003e000a7c02 */ /* 0x000fe20008000f00 */
[----:B------:R-:W-:Y:S10]  /*a9f0*/  ENDCOLLECTIVE ;  /* 0x000000000000791b */ /* 0x000ff40003800000 */
.L_x_238:
[----:B------:R-:W-:Y:S05]  /*aa00*/  BSYNC B0 ;  /* 0x0000000000007941 */ /* 0x000fea0003800000 */
.L_x_237:
[----:B------:R-:W-:Y:S01]  /*aa10*/  PLOP3.LUT P0, PT, P1, PT, PT, 0x80, 0x0 ;  /* 0x000000000000781c */ /* 0x000fe20000f0f070 */
[----:B------:R-:W-:-:S12]  /*aa20*/  BRA `(.L_x_239) ;  /* 0xffffffe400f07947 */ /* 0x000fd8000383ffff */
.L_x_194:
[----:B0-----:R0:W1:Y:S02]  /*aa30*/  SYNCS.PHASECHK.TRANS64.TRYWAIT P0, [R5+URZ], R2 ;  /* 0x00000002050075a7 */ /* 0x001064000800017f */
[----:B-1----:R-:W-:Y:S05]  /*aa40*/  @!P0 NANOSLEEP.SYNCS 0x989680 ;  /* 0x009896800000895d */ /* 0x002fea0003900000 */
[----:B------:R-:W1:Y:S02]  /*aa50*/  @!P0 SYNCS.PHASECHK.TRANS64 P0, [R5+URZ], R2 ;  /* 0x00000002050085a7 */ /* 0x000e64000800007f */
[----:B-1----:R-:W-:Y:S05]  /*aa60*/  @!P0 BRA `(.L_x_194) ;  /* 0xfffffffc00f08947 */ /* 0x002fea000383ffff */
[----:B------:R-:W-:Y:S05]  /*aa70*/  BRA `(.L_x_240) ;  /* 0xffffffe800307947 */ /* 0x000fea000383ffff */
.L_x_195:
[----:B0-----:R0:W1:Y:S02]  /*aa80*/  SYNCS.PHASECHK.TRANS64.TRYWAIT P0, [R7+URZ], R4 ;  /* 0x00000004070075a7 */ /* 0x001064000800017f */
[----:B-1----:R-:W-:Y:S05]  /*aa90*/  @!P0 NANOSLEEP.SYNCS 0x989680 ;  /* 0x009896800000895d */ /* 0x002fea0003900000 */
[----:B------:R-:W1:Y:S02]  /*aaa0*/  @!P0 SYNCS.PHASECHK.TRANS64 P0, [R7+URZ], R4 ;  /* 0x00000004070085a7 */ /* 0x000e64000800007f */
[----:B-1----:R-:W-:Y:S05]  /*aab0*/  @!P0 BRA `(.L_x_195) ;  /* 0xfffffffc00f08947 */ /* 0x002fea000383ffff */
[----:B------:R-:W-:Y:S05]  /*aac0*/  BRA `(.L_x_241) ;  /* 0xffffffe800407947 */ /* 0x000fea000383ffff */
.L_x_196:
[----:B0-----:R0:W1:Y:S02]  /*aad0*/  SYNCS.PHASECHK.TRANS64.TRYWAIT P0, [R6+URZ], R5 ;  /* 0x00000005060075a7 */ /* 0x001064000800017f */
[----:B-1----:R-:W-:Y:S05]  /*aae0*/  @!P0 NANOSLEEP.SYNCS 0x989680 ;  /* 0x009896800000895d */ /* 0x002fea0003900000 */
[----:B------:R-:W1:Y:S02]  /*aaf0*/  @!P0 SYNCS.PHASECHK.TRANS64 P0, [R6+URZ], R5 ;  /* 0x00000005060085a7 */ /* 0x000e64000800007f */
[----:B-1----:R-:W-:Y:S05]  /*ab00*/  @!P0 BRA `(.L_x_196) ;  /* 0xfffffffc00f08947 */ /* 0x002fea000383ffff */
[----:B------:R-:W-:Y:S05]  /*ab10*/  BRA `(.L_x_242) ;  /* 0xffffffe800507947 */ /* 0x000fea000383ffff */
.L_x_197:
[----:B0-----:R0:W1:Y:S02]  /*ab20*/  SYNCS.PHASECHK.TRANS64.TRYWAIT P0, [R9+URZ], R4 ;  /* 0x00000004090075a7 */ /* 0x001064000800017f */
[----:B-1----:R-:W-:Y:S05]  /*ab30*/  @!P0 NANOSLEEP.SYNCS 0x989680 ;  /* 0x009896800000895d */ /* 0x002fea0003900000 */
[----:B------:R-:W1:Y:S02]  /*ab40*/  @!P0 SYNCS.PHASECHK.TRANS64 P0, [R9+URZ], R4 ;  /* 0x00000004090085a7 */ /* 0x000e64000800007f */
[----:B-1----:R-:W-:Y:S05]  /*ab50*/  @!P0 BRA `(.L_x_197) ;  /* 0xfffffffc00f08947 */ /* 0x002fea000383ffff */
[----:B------:R-:W-:Y:S05]  /*ab60*/  BRA `(.L_x_243) ;  /* 0xffffffe800607947 */ /* 0x000fea000383ffff */
.L_x_198:
[----:B0-----:R0:W1:Y:S02]  /*ab70*/  SYNCS.PHASECHK.TRANS64.TRYWAIT P0, [R6+URZ], R5 ;  /* 0x00000005060075a7 */ /* 0x001064000800017f */
[----:B-1----:R-:W-:Y:S05]  /*ab80*/  @!P0 NANOSLEEP.SYNCS 0x989680 ;  /* 0x009896800000895d */ /* 0x002fea0003900000 */
[----:B------:R-:W1:Y:S02]  /*ab90*/  @!P0 SYNCS.PHASECHK.TRANS64 P0, [R6+URZ], R5 ;  /* 0x00000005060085a7 */ /* 0x000e64000800007f */
[----:B-1----:R-:W-:Y:S05]  /*aba0*/  @!P0 BRA `(.L_x_198) ;  /* 0xfffffffc00f08947 */ /* 0x002fea000383ffff */
[----:B------:R-:W-:Y:S05]  /*abb0*/  BRA `(.L_x_244) ;  /* 0xffffffe800707947 */ /* 0x000fea000383ffff */
.L_x_199:
[----:B0-----:R0:W1:Y:S02]  /*abc0*/  SYNCS.PHASECHK.TRANS64.TRYWAIT P0, [R9+URZ], R4 ;  /* 0x00000004090075a7 */ /* 0x001064000800017f */
[----:B-1----:R-:W-:Y:S05]  /*abd0*/  @!P0 NANOSLEEP.SYNCS 0x989680 ;  /* 0x009896800000895d */ /* 0x002fea0003900000 */
[----:B------:R-:W1:Y:S02]  /*abe0*/  @!P0 SYNCS.PHASECHK.TRANS64 P0, [R9+URZ], R4 ;  /* 0x00000004090085a7 */ /* 0x000e64000800007f */
[----:B-1----:R-:W-:Y:S05]  /*abf0*/  @!P0 BRA `(.L_x_199) ;  /* 0xfffffffc00f08947 */ /* 0x002fea000383ffff */
[----:B------:R-:W-:Y:S05]  /*ac00*/  BRA `(.L_x_245) ;  /* 0xffffffe800807947 */ /* 0x000fea000383ffff */
.L_x_200:
[----:B0-----:R0:W1:Y:S02]  /*ac10*/  SYNCS.PHASECHK.TRANS64.TRYWAIT P0, [R6+URZ], R5 ;  /* 0x00000005060075a7 */ /* 0x001064000800017f */
[----:B-1----:R-:W-:Y:S05]  /*ac20*/  @!P0 NANOSLEEP.SYNCS 0x989680 ;  /* 0x009896800000895d */ /* 0x002fea0003900000 */
[----:B------:R-:W1:Y:S02]  /*ac30*/  @!P0 SYNCS.PHASECHK.TRANS64 P0, [R6+URZ], R5 ;  /* 0x00000005060085a7 */ /* 0x000e64000800007f */
[----:B-1----:R-:W-:Y:S05]  /*ac40*/  @!P0 BRA `(.L_x_200) ;  /* 0xfffffffc00f08947 */ /* 0x002fea000383ffff */
[----:B------:R-:W-:Y:S05]  /*ac50*/  BRA `(.L_x_246) ;  /* 0xffffffe800907947 */ /* 0x000fea000383ffff */
.L_x_201:
[----:B0-----:R0:W1:Y:S02]  /*ac60*/  SYNCS.PHASECHK.TRANS64.TRYWAIT P0, [R9+URZ], R4 ;  /* 0x00000004090075a7 */ /* 0x001064000800017f */
[----:B-1----:R-:W-:Y:S05]  /*ac70*/  @!P0 NANOSLEEP.SYNCS 0x989680 ;  /* 0x009896800000895d */ /* 0x002fea0003900000 */
[----:B------:R-:W1:Y:S02]  /*ac80*/  @!P0 SYNCS.PHASECHK.TRANS64 P0, [R9+URZ], R4 ;  /* 0x00000004090085a7 */ /* 0x000e64000800007f */
[----:B-1----:R-:W-:Y:S05]  /*ac90*/  @!P0 BRA `(.L_x_201) ;  /* 0xfffffffc00f08947 */ /* 0x002fea000383ffff */
[----:B------:R-:W-:Y:S05]  /*aca0*/  BRA `(.L_x_247) ;  /* 0xffffffe800a07947 */ /* 0x000fea000383ffff */
.L_x_202:
[----:B0-----:R0:W1:Y:S02]  /*acb0*/  SYNCS.PHASECHK.TRANS64.TRYWAIT P0, [R6+URZ], R5 ;  /* 0x00000005060075a7 */ /* 0x001064000800017f */
[----:B-1----:R-:W-:Y:S05]  /*acc0*/  @!P0 NANOSLEEP.SYNCS 0x989680 ;  /* 0x009896800000895d */ /* 0x002fea0003900000 */
[----:B------:R-:W1:Y:S02]  /*acd0*/  @!P0 SYNCS.PHASECHK.TRANS64 P0, [R6+URZ], R5 ;  /* 0x00000005060085a7 */ /* 0x000e64000800007f */
[----:B-1----:R-:W-:Y:S05]  /*ace0*/  @!P0 BRA `(.L_x_202) ;  /* 0xfffffffc00f08947 */ /* 0x002fea000383ffff */
[----:B------:R-:W-:Y:S05]  /*acf0*/  BRA `(.L_x_248) ;  /* 0xffffffe800b07947 */ /* 0x000fea000383ffff */
.L_x_203:
[----:B0-----:R0:W1:Y:S02]  /*ad00*/  SYNCS.PHASECHK.TRANS64.TRYWAIT P0, [R9+URZ], R4 ;  /* 0x00000004090075a7 */ /* 0x001064000800017f */
[----:B-1----:R-:W-:Y:S05]  /*ad10*/  @!P0 NANOSLEEP.SYNCS 0x989680 ;  /* 0x009896800000895d */ /* 0x002fea0003900000 */
[----:B------:R-:W1:Y:S02]  /*ad20*/  @!P0 SYNCS.PHASECHK.TRANS64 P0, [R9+URZ], R4 ;  /* 0x00000004090085a7 */ /* 0x000e64000800007f */
[----:B-1----:R-:W-:Y:S05]  /*ad30*/  @!P0 BRA `(.L_x_203) ;  /* 0xfffffffc00f08947 */ /* 0x002fea000383ffff */
[----:B------:R-:W-:Y:S05]  /*ad40*/  BRA `(.L_x_249) ;  /* 0xffffffe800c07947 */ /* 0x000fea000383ffff */
.L_x_204:
[----:B0-----:R0:W1:Y:S02]  /*ad50*/  SYNCS.PHASECHK.TRANS64.TRYWAIT P0, [R6+URZ], R5 ;  /* 0x00000005060075a7 */ /* 0x001064000800017f */
[----:B-1----:R-:W-:Y:S05]  /*ad60*/  @!P0 NANOSLEEP.SYNCS 0x989680 ;  /* 0x009896800000895d */ /* 0x002fea0003900000 */
[----:B------:R-:W1:Y:S02]  /*ad70*/  @!P0 SYNCS.PHASECHK.TRANS64 P0, [R6+URZ], R5 ;  /* 0x00000005060085a7 */ /* 0x000e64000800007f */
[----:B-1----:R-:W-:Y:S05]  /*ad80*/  @!P0 BRA `(.L_x_204) ;  /* 0xfffffffc00f08947 */ /* 0x002fea000383ffff */
[----:B------:R-:W-:Y:S05]  /*ad90*/  BRA `(.L_x_250) ;  /* 0xffffffe800d07947 */ /* 0x000fea000383ffff */
.L_x_205:
[----:B0-----:R0:W1:Y:S02]  /*ada0*/  SYNCS.PHASECHK.TRANS64.TRYWAIT P0, [R9+URZ], R4 ;  /* 0x00000004090075a7 */ /* 0x001064000800017f */
[----:B-1----:R-:W-:Y:S05]  /*adb0*/  @!P0 NANOSLEEP.SYNCS 0x989680 ;  /* 0x009896800000895d */ /* 0x002fea0003900000 */
[----:B------:R-:W1:Y:S02]  /*adc0*/  @!P0 SYNCS.PHASECHK.TRANS64 P0, [R9+URZ], R4 ;  /* 0x00000004090085a7 */ /* 0x000e64000800007f */
[----:B-1----:R-:W-:Y:S05]  /*add0*/  @!P0 BRA `(.L_x_205) ;  /* 0xfffffffc00f08947 */ /* 0x002fea000383ffff */
[----:B------:R-:W-:Y:S05]  /*ade0*/  BRA `(.L_x_251) ;  /* 0xffffffe800e07947 */ /* 0x000fea000383ffff */
.L_x_206:
[----:B0-----:R0:W1:Y:S02]  /*adf0*/  SYNCS.PHASECHK.TRANS64.TRYWAIT P0, [R6+URZ], R5 ;  /* 0x00000005060075a7 */ /* 0x001064000800017f */
[----:B-1----:R-:W-:Y:S05]  /*ae00*/  @!P0 NANOSLEEP.SYNCS 0x989680 ;  /* 0x009896800000895d */ /* 0x002fea0003900000 */
[----:B------:R-:W1:Y:S02]  /*ae10*/  @!P0 SYNCS.PHASECHK.TRANS64 P0, [R6+URZ], R5 ;  /* 0x00000005060085a7 */ /* 0x000e64000800007f */
[----:B-1----:R-:W-:Y:S05]  /*ae20*/  @!P0 BRA `(.L_x_206) ;  /* 0xfffffffc00f08947 */ /* 0x002fea000383ffff */
[----:B------:R-:W-:Y:S05]  /*ae30*/  BRA `(.L_x_252) ;  /* 0xffffffe800f07947 */ /* 0x000fea000383ffff */
.L_x_207:
[----:B0-----:R0:W1:Y:S02]  /*ae40*/  SYNCS.PHASECHK.TRANS64.TRYWAIT P0, [R9+URZ], R4 ;  /* 0x00000004090075a7 */ /* 0x001064000800017f */
[----:B-1----:R-:W-:Y:S05]  /*ae50*/  @!P0 NANOSLEEP.SYNCS 0x989680 ;  /* 0x009896800000895d */ /* 0x002fea0003900000 */
[----:B------:R-:W1:Y:S02]  /*ae60*/  @!P0 SYNCS.PHASECHK.TRANS64 P0, [R9+URZ], R4 ;  /* 0x00000004090085a7 */ /* 0x000e64000800007f */
[----:B-1----:R-:W-:Y:S05]  /*ae70*/  @!P0 BRA `(.L_x_207) ;  /* 0xfffffffc00f08947 */ /* 0x002fea000383ffff */
[----:B------:R-:W-:Y:S05]  /*ae80*/  BRA `(.L_x_253) ;  /* 0xffffffec00007947 */ /* 0x000fea000383ffff */
.L_x_208:
[----:B0-----:R0:W1:Y:S02]  /*ae90*/  SYNCS.PHASECHK.TRANS64.TRYWAIT P0, [R6+URZ], R5 ;  /* 0x00000005060075a7 */ /* 0x001064000800017f */
[----:B-1----:R-:W-:Y:S05]  /*aea0*/  @!P0 NANOSLEEP.SYNCS 0x989680 ;  /* 0x009896800000895d */ /* 0x002fea0003900000 */
[----:B------:R-:W1:Y:S02]  /*aeb0*/  @!P0 SYNCS.PHASECHK.TRANS64 P0, [R6+URZ], R5 ;  /* 0x00000005060085a7 */ /* 0x000e64000800007f */
[----:B-1----:R-:W-:Y:S05]  /*aec0*/  @!P0 BRA `(.L_x_208) ;  /* 0xfffffffc00f08947 */ /* 0x002fea000383ffff */
[----:B------:R-:W-:Y:S05]  /*aed0*/  BRA `(.L_x_254) ;  /* 0xffffffec00107947 */ /* 0x000fea000383ffff */
.L_x_209:
[----:B0-----:R0:W1:Y:S02]  /*aee0*/  SYNCS.PHASECHK.TRANS64.TRYWAIT P0, [R9+URZ], R4 ;  /* 0x00000004090075a7 */ /* 0x001064000800017f */
[----:B-1----:R-:W-:Y:S05]  /*aef0*/  @!P0 NANOSLEEP.SYNCS 0x989680 ;  /* 0x009896800000895d */ /* 0x002fea0003900000 */
[----:B------:R-:W1:Y:S02]  /*af00*/  @!P0 SYNCS.PHASECHK.TRANS64 P0, [R9+URZ], R4 ;  /* 0x00000004090085a7 */ /* 0x000e64000800007f */
[----:B-1----:R-:W-:Y:S05]  /*af10*/  @!P0 BRA `(.L_x_209) ;  /* 0xfffffffc00f08947 */ /* 0x002fea000383ffff */
[----:B------:R-:W-:Y:S05]  /*af20*/  BRA `(.L_x_255) ;  /* 0xffffffec00207947 */ /* 0x000fea000383ffff */
.L_x_210:
[----:B0-----:R0:W1:Y:S02]  /*af30*/  SYNCS.PHASECHK.TRANS64.TRYWAIT P0, [R6+URZ], R5 ;  /* 0x00000005060075a7 */ /* 0x001064000800017f */
[----:B-1----:R-:W-:Y:S05]  /*af40*/  @!P0 NANOSLEEP.SYNCS 0x989680 ;  /* 0x009896800000895d */ /* 0x002fea0003900000 */
[----:B------:R-:W1:Y:S02]  /*af50*/  @!P0 SYNCS.PHASECHK.TRANS64 P0, [R6+URZ], R5 ;  /* 0x00000005060085a7 */ /* 0x000e64000800007f */
[----:B-1----:R-:W-:Y:S05]  /*af60*/  @!P0 BRA `(.L_x_210) ;  /* 0xfffffffc00f08947 */ /* 0x002fea000383ffff */
[----:B------:R-:W-:Y:S05]  /*af70*/  BRA `(.L_x_256) ;  /* 0xffffffec00307947 */ /* 0x000fea000383ffff */
.L_x_211:
[----:B0-----:R0:W1:Y:S02]  /*af80*/  SYNCS.PHASECHK.TRANS64.TRYWAIT P0, [R9+URZ], R4 ;  /* 0x00000004090075a7 */ /* 0x001064000800017f */
[----:B-1----:R-:W-:Y:S05]  /*af90*/  @!P0 NANOSLEEP.SYNCS 0x989680 ;  /* 0x009896800000895d */ /* 0x002fea0003900000 */
[----:B------:R-:W1:Y:S02]  /*afa0*/  @!P0 SYNCS.PHASECHK.TRANS64 P0, [R9+URZ], R4 ;  /* 0x00000004090085a7 */ /* 0x000e64000800007f */
[----:B-1----:R-:W-:Y:S05]  /*afb0*/  @!P0 BRA `(.L_x_211) ;  /* 0xfffffffc00f08947 */ /* 0x002fea000383ffff */
[----:B------:R-:W-:Y:S05]  /*afc0*/  BRA `(.L_x_257) ;  /* 0xffffffec00407947 */ /* 0x000fea000383ffff */
.L_x_212:
[----:B0-----:R0:W1:Y:S02]  /*afd0*/  SYNCS.PHASECHK.TRANS64.TRYWAIT P0, [R6+URZ], R5 ;  /* 0x00000005060075a7 */ /* 0x001064000800017f */
[----:B-1----:R-:W-:Y:S05]  /*afe0*/  @!P0 NANOSLEEP.SYNCS 0x989680 ;  /* 0x009896800000895d */ /* 0x002fea0003900000 */
[----:B------:R-:W1:Y:S02]  /*aff0*/  @!P0 SYNCS.PHASECHK.TRANS64 P0, [R6+URZ], R5 ;  /* 0x00000005060085a7 */ /* 0x000e64000800007f */
[----:B-1----:R-:W-:Y:S05]  /*b000*/  @!P0 BRA `(.L_x_212) ;  /* 0xfffffffc00f08947 */ /* 0x002fea000383ffff */
[----:B------:R-:W-:Y:S05]  /*b010*/  BRA `(.L_x_258) ;  /* 0xffffffec00507947 */ /* 0x000fea000383ffff */
.L_x_213:
[----:B0-----:R0:W1:Y:S02]  /*b020*/  SYNCS.PHASECHK.TRANS64.TRYWAIT P0, [R9+URZ], R4 ;  /* 0x00000004090075a7 */ /* 0x001064000800017f */
[----:B-1----:R-:W-:Y:S05]  /*b030*/  @!P0 NANOSLEEP.SYNCS 0x989680 ;  /* 0x009896800000895d */ /* 0x002fea0003900000 */
[----:B------:R-:W1:Y:S02]  /*b040*/  @!P0 SYNCS.PHASECHK.TRANS64 P0, [R9+URZ], R4 ;  /* 0x00000004090085a7 */ /* 0x000e64000800007f */
[----:B-1----:R-:W-:Y:S05]  /*b050*/  @!P0 BRA `(.L_x_213) ;  /* 0xfffffffc00f08947 */ /* 0x002fea000383ffff */
[----:B------:R-:W-:Y:S05]  /*b060*/  BRA `(.L_x_259) ;  /* 0xffffffec00607947 */ /* 0x000fea000383ffff */
.L_x_214:
[----:B0-----:R0:W1:Y:S02]  /*b070*/  SYNCS.PHASECHK.TRANS64.TRYWAIT P0, [R6+URZ], R5 ;  /* 0x00000005060075a7 */ /* 0x001064000800017f */
[----:B-1----:R-:W-:Y:S05]  /*b080*/  @!P0 NANOSLEEP.SYNCS 0x989680 ;  /* 0x009896800000895d */ /* 0x002fea0003900000 */
[----:B------:R-:W1:Y:S02]  /*b090*/  @!P0 SYNCS.PHASECHK.TRANS64 P0, [R6+URZ], R5 ;  /* 0x00000005060085a7 */ /* 0x000e64000800007f */
[----:B-1----:R-:W-:Y:S05]  /*b0a0*/  @!P0 BRA `(.L_x_214) ;  /* 0xfffffffc00f08947 */ /* 0x002fea000383ffff */
[----:B------:R-:W-:Y:S05]  /*b0b0*/  BRA `(.L_x_260) ;  /* 0xffffffec00707947 */ /* 0x000fea000383ffff */
.L_x_215:
[----:B0-----:R0:W1:Y:S02]  /*b0c0*/  SYNCS.PHASECHK.TRANS64.TRYWAIT P0, [R9+URZ], R4 ;  /* 0x00000004090075a7 */ /* 0x001064000800017f */
[----:B-1----:R-:W-:Y:S05]  /*b0d0*/  @!P0 NANOSLEEP.SYNCS 0x989680 ;  /* 0x009896800000895d */ /* 0x002fea0003900000 */
[----:B------:R-:W1:Y:S02]  /*b0e0*/  @!P0 SYNCS.PHASECHK.TRANS64 P0, [R9+URZ], R4 ;  /* 0x00000004090085a7 */ /* 0x000e64000800007f */
[----:B-1----:R-:W-:Y:S05]  /*b0f0*/  @!P0 BRA `(.L_x_215) ;  /* 0xfffffffc00f08947 */ /* 0x002fea000383ffff */
[----:B------:R-:W-:Y:S05]  /*b100*/  BRA `(.L_x_261) ;  /* 0xffffffec00807947 */ /* 0x000fea000383ffff */
.L_x_216:
[----:B0-----:R0:W1:Y:S02]  /*b110*/  SYNCS.PHASECHK.TRANS64.TRYWAIT P0, [R6+URZ], R5 ;  /* 0x00000005060075a7 */ /* 0x001064000800017f */
[----:B-1----:R-:W-:Y:S05]  /*b120*/  @!P0 NANOSLEEP.SYNCS 0x989680 ;  /* 0x009896800000895d */ /* 0x002fea0003900000 */
[----:B------:R-:W1:Y:S02]  /*b130*/  @!P0 SYNCS.PHASECHK.TRANS64 P0, [R6+URZ], R5 ;  /* 0x00000005060085a7 */ /* 0x000e64000800007f */
[----:B-1----:R-:W-:Y:S05]  /*b140*/  @!P0 BRA `(.L_x_216) ;  /* 0xfffffffc00f08947 */ /* 0x002fea000383ffff */
[----:B------:R-:W-:Y:S05]  /*b150*/  BRA `(.L_x_262) ;  /* 0xffffffec00907947 */ /* 0x000fea000383ffff */
.L_x_217:
[----:B0-----:R0:W1:Y:S02]  /*b160*/  SYNCS.PHASECHK.TRANS64.TRYWAIT P0, [R9+URZ], R4 ;  /* 0x00000004090075a7 */ /* 0x001064000800017f */
[----:B-1----:R-:W-:Y:S05]  /*b170*/  @!P0 NANOSLEEP.SYNCS 0x989680 ;  /* 0x009896800000895d */ /* 0x002fea0003900000 */
[----:B------:R-:W1:Y:S02]  /*b180*/  @!P0 SYNCS.PHASECHK.TRANS64 P0, [R9+URZ], R4 ;  /* 0x00000004090085a7 */ /* 0x000e64000800007f */
[----:B-1----:R-:W-:Y:S05]  /*b190*/  @!P0 BRA `(.L_x_217) ;  /* 0xfffffffc00f08947 */ /* 0x002fea000383ffff */
[----:B------:R-:W-:Y:S05]  /*b1a0*/  BRA `(.L_x_263) ;  /* 0xffffffec00a07947 */ /* 0x000fea000383ffff */
.L_x_218:
[----:B0-----:R0:W1:Y:S02]  /*b1b0*/  SYNCS.PHASECHK.TRANS64.TRYWAIT P0, [R6+URZ], R5 ;  /* 0x00000005060075a7 */ /* 0x001064000800017f */
[----:B-1----:R-:W-:Y:S05]  /*b1c0*/  @!P0 NANOSLEEP.SYNCS 0x989680 ;  /* 0x009896800000895d */ /* 0x002fea0003900000 */
[----:B------:R-:W1:Y:S02]  /*b1d0*/  @!P0 SYNCS.PHASECHK.TRANS64 P0, [R6+URZ], R5 ;  /* 0x00000005060085a7 */ /* 0x000e64000800007f */
[----:B-1----:R-:W-:Y:S05]  /*b1e0*/  @!P0 BRA `(.L_x_218) ;  /* 0xfffffffc00f08947 */ /* 0x002fea000383ffff */
[----:B------:R-:W-:Y:S05]  /*b1f0*/  BRA `(.L_x_264) ;  /* 0xffffffec00b07947 */ /* 0x000fea000383ffff */
.L_x_219:
[----:B0-----:R0:W1:Y:S02]  /*b200*/  SYNCS.PHASECHK.TRANS64.TRYWAIT P0, [R9+URZ], R4 ;  /* 0x00000004090075a7 */ /* 0x001064000800017f */
[----:B-1----:R-:W-:Y:S05]  /*b210*/  @!P0 NANOSLEEP.SYNCS 0x989680 ;  /* 0x009896800000895d */ /* 0x002fea0003900000 */
[----:B------:R-:W1:Y:S02]  /*b220*/  @!P0 SYNCS.PHASECHK.TRANS64 P0, [R9+URZ], R4 ;  /* 0x00000004090085a7 */ /* 0x000e64000800007f */
[----:B-1----:R-:W-:Y:S05]  /*b230*/  @!P0 BRA `(.L_x_219) ;  /* 0xfffffffc00f08947 */ /* 0x002fea000383ffff */
[----:B------:R-:W-:Y:S05]  /*b240*/  BRA `(.L_x_265) ;  /* 0xffffffec00c07947 */ /* 0x000fea000383ffff */
.L_x_220:
[----:B0-----:R0:W1:Y:S02]  /*b250*/  SYNCS.PHASECHK.TRANS64.TRYWAIT P0, [R6+URZ], R5 ;  /* 0x00000005060075a7 */ /* 0x001064000800017f */
[----:B-1----:R-:W-:Y:S05]  /*b260*/  @!P0 NANOSLEEP.SYNCS 0x989680 ;  /* 0x009896800000895d */ /* 0x002fea0003900000 */
[----:B------:R-:W1:Y:S02]  /*b270*/  @!P0 SYNCS.PHASECHK.TRANS64 P0, [R6+URZ], R5 ;  /* 0x00000005060085a7 */ /* 0x000e64000800007f */
[----:B-1----:R-:W-:Y:S05]  /*b280*/  @!P0 BRA `(.L_x_220) ;  /* 0xfffffffc00f08947 */ /* 0x002fea000383ffff */
[----:B------:R-:W-:Y:S05]  /*b290*/  BRA `(.L_x_266) ;  /* 0xffffffec00d07947 */ /* 0x000fea000383ffff */
.L_x_221:
[----:B0-----:R0:W1:Y:S02]  /*b2a0*/  SYNCS.PHASECHK.TRANS64.TRYWAIT P0, [R9+URZ], R4 ;  /* 0x00000004090075a7 */ /* 0x001064000800017f */
[----:B-1----:R-:W-:Y:S05]  /*b2b0*/  @!P0 NANOSLEEP.SYNCS 0x989680 ;  /* 0x009896800000895d */ /* 0x002fea0003900000 */
[----:B------:R-:W1:Y:S02]  /*b2c0*/  @!P0 SYNCS.PHASECHK.TRANS64 P0, [R9+URZ], R4 ;  /* 0x00000004090085a7 */ /* 0x000e64000800007f */
[----:B-1----:R-:W-:Y:S05]  /*b2d0*/  @!P0 BRA `(.L_x_221) ;  /* 0xfffffffc00f08947 */ /* 0x002fea000383ffff */
[----:B------:R-:W-:Y:S05]  /*b2e0*/  BRA `(.L_x_267) ;  /* 0xffffffec00e07947 */ /* 0x000fea000383ffff */
.L_x_222:
[----:B0-----:R0:W1:Y:S02]  /*b2f0*/  SYNCS.PHASECHK.TRANS64.TRYWAIT P0, [R6+URZ], R5 ;  /* 0x00000005060075a7 */ /* 0x001064000800017f */
[----:B-1----:R-:W-:Y:S05]  /*b300*/  @!P0 NANOSLEEP.SYNCS 0x989680 ;  /* 0x009896800000895d */ /* 0x002fea0003900000 */
[----:B------:R-:W1:Y:S02]  /*b310*/  @!P0 SYNCS.PHASECHK.TRANS64 P0, [R6+URZ], R5 ;  /* 0x00000005060085a7 */ /* 0x000e64000800007f */
[----:B-1----:R-:W-:Y:S05]  /*b320*/  @!P0 BRA `(.L_x_222) ;  /* 0xfffffffc00f08947 */ /* 0x002fea000383ffff */
[----:B------:R-:W-:Y:S05]  /*b330*/  BRA `(.L_x_268) ;  /* 0xffffffec00f07947 */ /* 0x000fea000383ffff */
.L_x_223:
[----:B0-----:R0:W1:Y:S02]  /*b340*/  SYNCS.PHASECHK.TRANS64.TRYWAIT P0, [R9+URZ], R4 ;  /* 0x00000004090075a7 */ /* 0x001064000800017f */
[----:B-1----:R-:W-:Y:S05]  /*b350*/  @!P0 NANOSLEEP.SYNCS 0x989680 ;  /* 0x009896800000895d */ /* 0x002fea0003900000 */
[----:B------:R-:W1:Y:S02]  /*b360*/  @!P0 SYNCS.PHASECHK.TRANS64 P0, [R9+URZ], R4 ;  /* 0x00000004090085a7 */ /* 0x000e64000800007f */
[----:B-1----:R-:W-:Y:S05]  /*b370*/  @!P0 BRA `(.L_x_223) ;  /* 0xfffffffc00f08947 */ /* 0x002fea000383ffff */
[----:B------:R-:W-:Y:S05]  /*b380*/  BRA `(.L_x_269) ;  /* 0xfffffff000007947 */ /* 0x000fea000383ffff */
.L_x_224:
[----:B0-----:R0:W1:Y:S02]  /*b390*/  SYNCS.PHASECHK.TRANS64.TRYWAIT P0, [R6+URZ], R5 ;  /* 0x00000005060075a7 */ /* 0x001064000800017f */
[----:B-1----:R-:W-:Y:S05]  /*b3a0*/  @!P0 NANOSLEEP.SYNCS 0x989680 ;  /* 0x009896800000895d */ /* 0x002fea0003900000 */
[----:B------:R-:W1:Y:S02]  /*b3b0*/  @!P0 SYNCS.PHASECHK.TRANS64 P0, [R6+URZ], R5 ;  /* 0x00000005060085a7 */ /* 0x000e64000800007f */
[----:B-1----:R-:W-:Y:S05]  /*b3c0*/  @!P0 BRA `(.L_x_224) ;  /* 0xfffffffc00f08947 */ /* 0x002fea000383ffff */
[----:B------:R-:W-:Y:S05]  /*b3d0*/  BRA `(.L_x_270) ;  /* 0xfffffff000107947 */ /* 0x000fea000383ffff */
.L_x_225:
[----:B0-----:R0:W1:Y:S02]  /*b3e0*/  SYNCS.PHASECHK.TRANS64.TRYWAIT P0, [R9+URZ], R4 ;  /* 0x00000004090075a7 */ /* 0x001064000800017f */
[----:B-1----:R-:W-:Y:S05]  /*b3f0*/  @!P0 NANOSLEEP.SYNCS 0x989680 ;  /* 0x009896800000895d */ /* 0x002fea0003900000 */
[----:B------:R-:W1:Y:S02]  /*b400*/  @!P0 SYNCS.PHASECHK.TRANS64 P0, [R9+URZ], R4 ;  /* 0x00000004090085a7 */ /* 0x000e64000800007f */
[----:B-1----:R-:W-:Y:S05]  /*b410*/  @!P0 BRA `(.L_x_225) ;  /* 0xfffffffc00f08947 */ /* 0x002fea000383ffff */
[----:B------:R-:W-:Y:S05]  /*b420*/  BRA `(.L_x_271) ;  /* 0xfffffff000207947 */ /* 0x000fea000383ffff */
.L_x_226:
[----:B0-----:R0:W1:Y:S02]  /*b430*/  SYNCS.PHASECHK.TRANS64.TRYWAIT P0, [R6+URZ], R5 ;  /* 0x00000005060075a7 */ /* 0x001064000800017f */
[----:B-1----:R-:W-:Y:S05]  /*b440*/  @!P0 NANOSLEEP.SYNCS 0x989680 ;  /* 0x009896800000895d */ /* 0x002fea0003900000 */
[----:B------:R-:W1:Y:S02]  /*b450*/  @!P0 SYNCS.PHASECHK.TRANS64 P0, [R6+URZ], R5 ;  /* 0x00000005060085a7 */ /* 0x000e64000800007f */
[----:B-1----:R-:W-:Y:S05]  /*b460*/  @!P0 BRA `(.L_x_226) ;  /* 0xfffffffc00f08947 */ /* 0x002fea000383ffff */
[----:B------:R-:W-:Y:S05]  /*b470*/  BRA `(.L_x_272) ;  /* 0xfffffff000307947 */ /* 0x000fea000383ffff */
.L_x_227:
[----:B0-----:R0:W1:Y:S02]  /*b480*/  SYNCS.PHASECHK.TRANS64.TRYWAIT P0, [R9+URZ], R4 ;  /* 0x00000004090075a7 */ /* 0x001064000800017f */
[----:B-1----:R-:W-:Y:S05]  /*b490*/  @!P0 NANOSLEEP.SYNCS 0x989680 ;  /* 0x009896800000895d */ /* 0x002fea0003900000 */
[----:B------:R-:W1:Y:S02]  /*b4a0*/  @!P0 SYNCS.PHASECHK.TRANS64 P0, [R9+URZ], R4 ;  /* 0x00000004090085a7 */ /* 0x000e64000800007f */
[----:B-1----:R-:W-:Y:S05]  /*b4b0*/  @!P0 BRA `(.L_x_227) ;  /* 0xfffffffc00f08947 */ /* 0x002fea000383ffff */
[----:B------:R-:W-:Y:S05]  /*b4c0*/  BRA `(.L_x_273) ;  /* 0xfffffff000407947 */ /* 0x000fea000383ffff */
.L_x_228:
[----:B0-----:R0:W1:Y:S02]  /*b4d0*/  SYNCS.PHASECHK.TRANS64.TRYWAIT P0, [R8+URZ], R5 ;  /* 0x00000005080075a7 */ /* 0x001064000800017f */
[----:B-1----:R-:W-:Y:S05]  /*b4e0*/  @!P0 NANOSLEEP.SYNCS 0x989680 ;  /* 0x009896800000895d */ /* 0x002fea0003900000 */
[----:B------:R-:W1:Y:S02]  /*b4f0*/  @!P0 SYNCS.PHASECHK.TRANS64 P0, [R8+URZ], R5 ;  /* 0x00000005080085a7 */ /* 0x000e64000800007f */
[----:B-1----:R-:W-:Y:S05]  /*b500*/  @!P0 BRA `(.L_x_228) ;  /* 0xfffffffc00f08947 */ /* 0x002fea000383ffff */
[----:B------:R-:W-:Y:S05]  /*b510*/  BRA `(.L_x_274) ;  /* 0xfffffff000507947 */ /* 0x000fea000383ffff */
.L_x_229:
[----:B-1----:R1:W2:Y:S02]  /*b520*/  SYNCS.PHASECHK.TRANS64.TRYWAIT P0, [R11+URZ], R6 ;  /* 0x000000060b0075a7 */ /* 0x0022a4000800017f */
[----:B--2---:R-:W-:Y:S05]  /*b530*/  @!P0 NANOSLEEP.SYNCS 0x989680 ;  /* 0x009896800000895d */ /* 0x004fea0003900000 */
[----:B------:R-:W2:Y:S02]  /*b540*/  @!P0 SYNCS.PHASECHK.TRANS64 P0, [R11+URZ], R6 ;  /* 0x000000060b0085a7 */ /* 0x000ea4000800007f */
[----:B--2---:R-:W-:Y:S05]  /*b550*/  @!P0 BRA `(.L_x_229) ;  /* 0xfffffffc00f08947 */ /* 0x004fea000383ffff */
[----:B------:R-:W-:Y:S05]  /*b560*/  BRA `(.L_x_275) ;  /* 0xfffffff000587947 */ /* 0x000fea000383ffff */
.L_x_276:
[----:B------:R-:W-:-:S00]  /*b570*/  BRA `(.L_x_276) ;  /* 0xfffffffc00fc7947 */ /* 0x000fc0000383ffff */
[----:B------:R-:W-:-:S00]  /*b580*/  NOP ;  /* 0x0000000000007918 */ /* 0x000fc00000000000 */
[----:B------:R-:W-:-:S00]  /*b590*/  NOP ;  /* 0x0000000000007918 */ /* 0x000fc00000000000 */
[----:B------:R-:W-:-:S00]  /*b5a0*/  NOP ;  /* 0x0000000000007918 */ /* 0x000fc00000000000 */
[----:B------:R-:W-:-:S00]  /*b5b0*/  NOP ;  /* 0x0000000000007918 */ /* 0x000fc00000000000 */
[----:B------:R-:W-:-:S00]  /*b5c0*/  NOP ;  /* 0x0000000000007918 */ /* 0x000fc00000000000 */
[----:B------:R-:W-:-:S00]  /*b5d0*/  NOP ;  /* 0x0000000000007918 */ /* 0x000fc00000000000 */
[----:B------:R-:W-:-:S00]  /*b5e0*/  NOP ;  /* 0x0000000000007918 */ /* 0x000fc00000000000 */
[----:B------:R-:W-:-:S00]  /*b5f0*/  NOP ;  /* 0x0000000000007918 */ /* 0x000fc00000000000 */
.L_x_277:


//--------------------- .nv.shared._ZN7cutlass13device_kernelINS_4gemm6kernel13GemmUniversalIN4cute5tupleIJiiiiEEENS1_10collective13CollectiveMmaINS1_37MainloopSm90TmaGmmaWarpSpecializedFP8ILi37ENS5_IJNS4_1CILi1EEENSA_ILi8EEESB_EEENS1_32KernelTmaWarpSpecializedPingpongEEENS5_IJNSA_ILi64EEENSA_ILi128EEENSA_ILi32EEEEEENS_12float_e5m2_tENS5_IJlSB_lEEESK_SL_NS4_8TiledMMAINS4_8MMA_AtomIJNS4_4SM904GMMA31MMA_64x128x32_F32E5M2E5M2_SS_TNILNSP_7ScaleInE1ELSR_1EEEEEENS4_6LayoutINS5_IJSB_SB_SB_EEENS5_IJNSA_ILi0EEESW_SW_EEEEENS5_IJNS4_10UnderscoreESZ_SZ_EEEEENS4_23SM90_TMA_LOAD_MULTICASTENS4_14ComposedLayoutINS4_7SwizzleILi1ELi4ELi3EEENS4_18smem_ptr_flag_bitsILi8EEENSU_INS5_IJSC_SI_EEENS5_IJSI_SB_EEEEEEEvNS4_8identityENS4_13SM90_TMA_LOADES1B_vS1C_EENS_8epilogue10collective6detail29Sm90TmaWarpSpecializedAdapterINS1G_15DefaultEpilogueISK_SL_SL_NS1F_6thread17LinearCombinationISK_Li1EffLNS1K_9ScaleType4KindE0ELNS_15FloatRoundStyleE2ESK_EENS1_15EpilogueDefaultEEEEEvvEEEEvNT_6ParamsE --------------------------
	.section	.nv.shared._ZN7cutlass13device_kernelINS_4gemm6kernel13GemmUniversalIN4cute5tupleIJiiiiEEENS1_10collective13CollectiveMmaINS1_37MainloopSm90TmaGmmaWarpSpecializedFP8ILi37ENS5_IJNS4_1CILi1EEENSA_ILi8EEESB_EEENS1_32KernelTmaWarpSpecializedPingpongEEENS5_IJNSA_ILi64EEENSA_ILi128EEENSA_ILi32EEEEEENS_12float_e5m2_tENS5_IJlSB_lEEESK_SL_NS4_8TiledMMAINS4_8MMA_AtomIJNS4_4SM904GMMA31MMA_64x128x32_F32E5M2E5M2_SS_TNILNSP_7ScaleInE1ELSR_1EEEEEENS4_6LayoutINS5_IJSB_SB_SB_EEENS5_IJNSA_ILi0EEESW_SW_EEEEENS5_IJNS4_10UnderscoreESZ_SZ_EEEEENS4_23SM90_TMA_LOAD_MULTICASTENS4_14ComposedLayoutINS4_7SwizzleILi1ELi4ELi3EEENS4_18smem_ptr_flag_bitsILi8EEENSU_INS5_IJSC_SI_EEENS5_IJSI_SB_EEEEEEEvNS4_8identityENS4_13SM90_TMA_LOADES1B_vS1C_EENS_8epilogue10collective6detail29Sm90TmaWarpSpecializedAdapterINS1G_15DefaultEpilogueISK_SL_SL_NS1F_6thread17LinearCombinationISK_Li1EffLNS1K_9ScaleType4KindE0ELNS_15FloatRoundStyleE2ESK_EENS1_15EpilogueDefaultEEEEEvvEEEEvNT_6ParamsE,"aw",@nobits
	.sectionflags	@""
	.align	16
	.zero		1024


//--------------------- .nv.shared.reserved.0     --------------------------
	.section	.nv.shared.reserved.0,"aw",@nobits
	.weak		__nv_reservedSMEM_offset_0_alias
	.size		__nv_reservedSMEM_offset_0_alias, 0, 0
	.other		__nv_reservedSMEM_offset_0_alias,@"STO_CUDA_RESERVED_SHARED STV_DEFAULT"
__nv_reservedSMEM_offset_0_alias:
	.zero		0


//--------------------- .nv.global                --------------------------
	.section	.nv.global,"aw",@nobits
.nv.global:
	.type		_ZN40_INTERNAL_0d7b789e_4_k_cu_c7efe8b5_175004cute1_E,@object
	.size		_ZN40_INTERNAL_0d7b789e_4_k_cu_c7efe8b5_175004cute1_E,(_ZN40_INTERNAL_0d7b789e_4_k_cu_c7efe8b5_175004cuda3std3__45__cpo6cbeginE - _ZN40_INTERNAL_0d7b789e_4_k_cu_c7efe8b5_175004cute1_E)
_ZN40_INTERNAL_0d7b789e_4_k_cu_c7efe8b5_175004cute1_E:
	.zero		1
	.type		_ZN40_INTERNAL_0d7b789e_4_k_cu_c7efe8b5_175004cuda3std3__45__cpo6cbeginE,@object
	.size		_ZN40_INTERNAL_0d7b789e_4_k_cu_c7efe8b5_175004cuda3std3__45__cpo6cbeginE,(_ZN40_INTERNAL_0d7b789e_4_k_cu_c7efe8b5_175004cuda3std3__48in_placeE - _ZN40_INTERNAL_0d7b789e_4_k_cu_c7efe8b5_175004cuda3std3__45__cpo6cbeginE)
_ZN40_INTERNAL_0d7b789e_4_k_cu_c7efe8b5_175004cuda3std3__45__cpo6cbeginE:
	.zero		1
	.type		_ZN40_INTERNAL_0d7b789e_4_k_cu_c7efe8b5_175004cuda3std3__48in_placeE,@object
	.size		_ZN40_INTERNAL_0d7b789e_4_k_cu_c7efe8b5_175004cuda3std3__48in_placeE,(_ZN40_INTERNAL_0d7b789e_4_k_cu_c7efe8b5_175004cuda3std6ranges3__45__cpo9iter_moveE - _ZN40_INTERNAL_0d7b789e_4_k_cu_c7efe8b5_175004cuda3std3__48in_placeE)
_ZN40_INTERNAL_0d7b789e_4_k_cu_c7efe8b5_175004cuda3std3__48in_placeE:
	.zero		1
	.type		_ZN40_INTERNAL_0d7b789e_4_k_cu_c7efe8b5_175004cuda3std6ranges3__45__cpo9iter_moveE,@object
	.size		_ZN40_INTERNAL_0d7b789e_4_k_cu_c7efe8b5_175004cuda3std6ranges3__45__cpo9iter_moveE,(_ZN40_INTERNAL_0d7b789e_4_k_cu_c7efe8b5_175004cuda3std3__45__cpo5beginE - _ZN40_INTERNAL_0d7b789e_4_k_cu_c7efe8b5_175004cuda3std6ranges3__45__cpo9iter_moveE)
_ZN40_INTERNAL_0d7b789e_4_k_cu_c7efe8b5_175004cuda3std6ranges3__45__cpo9iter_moveE:
	.zero		1
	.type		_ZN40_INTERNAL_0d7b789e_4_k_cu_c7efe8b5_175004cuda3std3__45__cpo5beginE,@object
	.size		_ZN40_INTERNAL_0d7b789e_4_k_cu_c7efe8b5_175004cuda3std3__45__cpo5beginE,(_ZN40_INTERNAL_0d7b789e_4_k_cu_c7efe8b5_175004cuda3std3__442_GLOBAL__N__0d7b789e_4_k_cu_c7efe8b5_175006ignoreE - _ZN40_INTERNAL_0d7b789e_4_k_cu_c7efe8b5_175004cuda3std3__45__cpo5beginE)
_ZN40_INTERNAL_0d7b789e_4_k_cu_c7efe8b5_175004cuda3std3__45__cpo5beginE:
	.zero		1
	.type		_ZN40_INTERNAL_0d7b789e_4_k_cu_c7efe8b5_175004cuda3std3__442_GLOBAL__N__0d7b789e_4_k_cu_c7efe8b5_175006ignoreE,@object
	.size		_ZN40_INTERNAL_0d7b789e_4_k_cu_c7efe8b5_175004cuda3std3__442_GLOBAL__N__0d7b789e_4_k_cu_c7efe8b5_175006ignoreE,(_ZN40_INTERNAL_0d7b789e_4_k_cu_c7efe8b5_175004cute7productE - _ZN40_INTERNAL_0d7b789e_4_k_cu_c7efe8b5_175004cuda3std3__442_GLOBAL__N__0d7b789e_4_k_cu_c7efe8b5_175006ignoreE)
_ZN40_INTERNAL_0d7b789e_4_k_cu_c7efe8b5_175004cuda3std3__442_GLOBAL__N__0d7b789e_4_k_cu_c7efe8b5_175006ignoreE:
	.zero		1
	.type		_ZN40_INTERNAL_0d7b789e_4_k_cu_c7efe8b5_175004cute7productE,@object
	.size		_ZN40_INTERNAL_0d7b789e_4_k_cu_c7efe8b5_175004cute7productE,(_ZN40_INTERNAL_0d7b789e_4_k_cu_c7efe8b5_175004cuda3std3__45__cpo3endE - _ZN40_INTERNAL_0d7b789e_4_k_cu_c7efe8b5_175004cute7productE)
_ZN40_INTERNAL_0d7b789e_4_k_cu_c7efe8b5_175004cute7productE:
	.zero		1
	.type		_ZN40_INTERNAL_0d7b789e_4_k_cu_c7efe8b5_175004cuda3std3__45__cpo3endE,@object
	.size		_ZN40_INTERNAL_0d7b789e_4_k_cu_c7efe8b5_175004cuda3std3__45__cpo3endE,(_ZN40_INTERNAL_0d7b789e_4_k_cu_c7efe8b5_175004cuda3std3__419piecewise_constructE - _ZN40_INTERNAL_0d7b789e_4_k_cu_c7efe8b5_175004cuda3std3__45__cpo3endE)
_ZN40_INTERNAL_0d7b789e_4_k_cu_c7efe8b5_175004cuda3std3__45__cpo3endE:
	.zero		1
	.type		_ZN40_INTERNAL_0d7b789e_4_k_cu_c7efe8b5_175004cuda3std3__419piecewise_constructE,@object
	.size		_ZN40_INTERNAL_0d7b789e_4_k_cu_c7efe8b5_175004cuda3std3__419piecewise_constructE,(_ZN40_INTERNAL_0d7b789e_4_k_cu_c7efe8b5_175004cuda3std3__45__cpo4cendE - _ZN40_INTERNAL_0d7b789e_4_k_cu_c7efe8b5_175004cuda3std3__419piecewise_constructE)
_ZN40_INTERNAL_0d7b789e_4_k_cu_c7efe8b5_175004cuda3std3__419piecewise_constructE:
	.zero		1
	.type		_ZN40_INTERNAL_0d7b789e_4_k_cu_c7efe8b5_175004cuda3std3__45__cpo4cendE,@object
	.size		_ZN40_INTERNAL_0d7b789e_4_k_cu_c7efe8b5_175004cuda3std3__45__cpo4cendE,(_ZN40_INTERNAL_0d7b789e_4_k_cu_c7efe8b5_175004cuda3std6ranges3__45__cpo4swapE - _ZN40_INTERNAL_0d7b789e_4_k_cu_c7efe8b5_175004cuda3std3__45__cpo4cendE)
_ZN40_INTERNAL_0d7b789e_4_k_cu_c7efe8b5_175004cuda3std3__45__cpo4cendE:
	.zero		1
	.type		_ZN40_INTERNAL_0d7b789e_4_k_cu_c7efe8b5_175004cuda3std6ranges3__45__cpo4swapE,@object
	.size		_ZN40_INTERNAL_0d7b789e_4_k_cu_c7efe8b5_175004cuda3std6ranges3__45__cpo4swapE,(.L_7 - _ZN40_INTERNAL_0d7b789e_4_k_cu_c7efe8b5_175004cuda3std6ranges3__45__cpo4swapE)
_ZN40_INTERNAL_0d7b789e_4_k_cu_c7efe8b5_175004cuda3std6ranges3__45__cpo4swapE:
	.zero		1
.L_7:


//--------------------- .nv.constant0._ZN7cutlass13device_kernelINS_4gemm6kernel13GemmUniversalIN4cute5tupleIJiiiiEEENS1_10collective13CollectiveMmaINS1_37MainloopSm90TmaGmmaWarpSpecializedFP8ILi37ENS5_IJNS4_1CILi1EEENSA_ILi8EEESB_EEENS1_32KernelTmaWarpSpecializedPingpongEEENS5_IJNSA_ILi64EEENSA_ILi128EEENSA_ILi32EEEEEENS_12float_e5m2_tENS5_IJlSB_lEEESK_SL_NS4_8TiledMMAINS4_8MMA_AtomIJNS4_4SM904GMMA31MMA_64x128x32_F32E5M2E5M2_SS_TNILNSP_7ScaleInE1ELSR_1EEEEEENS4_6LayoutINS5_IJSB_SB_SB_EEENS5_IJNSA_ILi0EEESW_SW_EEEEENS5_IJNS4_10UnderscoreESZ_SZ_EEEEENS4_23SM90_TMA_LOAD_MULTICASTENS4_14ComposedLayoutINS4_7SwizzleILi1ELi4ELi3EEENS4_18smem_ptr_flag_bitsILi8EEENSU_INS5_IJSC_SI_EEENS5_IJSI_SB_EEEEEEEvNS4_8identityENS4_13SM90_TMA_LOADES1B_vS1C_EENS_8epilogue10collective6detail29Sm90TmaWarpSpecializedAdapterINS1G_15DefaultEpilogueISK_SL_SL_NS1F_6thread17LinearCombinationISK_Li1EffLNS1K_9ScaleType4KindE0ELNS_15FloatRoundStyleE2ESK_EENS1_15EpilogueDefaultEEEEEvvEEEEvNT_6ParamsE --------------------------
	.section	.nv.constant0._ZN7cutlass13device_kernelINS_4gemm6kernel13GemmUniversalIN4cute5tupleIJiiiiEEENS1_10collective13CollectiveMmaINS1_37MainloopSm90TmaGmmaWarpSpecializedFP8ILi37ENS5_IJNS4_1CILi1EEENSA_ILi8EEESB_EEENS1_32KernelTmaWarpSpecializedPingpongEEENS5_IJNSA_ILi64EEENSA_ILi128EEENSA_ILi32EEEEEENS_12float_e5m2_tENS5_IJlSB_lEEESK_SL_NS4_8TiledMMAINS4_8MMA_AtomIJNS4_4SM904GMMA31MMA_64x128x32_F32E5M2E5M2_SS_TNILNSP_7ScaleInE1ELSR_1EEEEEENS4_6LayoutINS5_IJSB_SB_SB_EEENS5_IJNSA_ILi0EEESW_SW_EEEEENS5_IJNS4_10UnderscoreESZ_SZ_EEEEENS4_23SM90_TMA_LOAD_MULTICASTENS4_14ComposedLayoutINS4_7SwizzleILi1ELi4ELi3EEENS4_18smem_ptr_flag_bitsILi8EEENSU_INS5_IJSC_SI_EEENS5_IJSI_SB_EEEEEEEvNS4_8identityENS4_13SM90_TMA_LOADES1B_vS1C_EENS_8epilogue10collective6detail29Sm90TmaWarpSpecializedAdapterINS1G_15DefaultEpilogueISK_SL_SL_NS1F_6thread17LinearCombinationISK_Li1EffLNS1K_9ScaleType4KindE0ELNS_15FloatRoundStyleE2ESK_EENS1_15EpilogueDefaultEEEEEvvEEEEvNT_6ParamsE,"a",@progbits
	.sectionflags	@""
	.align	4
.nv.constant0._ZN7cutlass13device_kernelINS_4gemm6kernel13GemmUniversalIN4cute5tupleIJiiiiEEENS1_10collective13CollectiveMmaINS1_37MainloopSm90TmaGmmaWarpSpecializedFP8ILi37ENS5_IJNS4_1CILi1EEENSA_ILi8EEESB_EEENS1_32KernelTmaWarpSpecializedPingpongEEENS5_IJNSA_ILi64EEENSA_ILi128EEENSA_ILi32EEEEEENS_12float_e5m2_tENS5_IJlSB_lEEESK_SL_NS4_8TiledMMAINS4_8MMA_AtomIJNS4_4SM904GMMA31MMA_64x128x32_F32E5M2E5M2_SS_TNILNSP_7ScaleInE1ELSR_1EEEEEENS4_6LayoutINS5_IJSB_SB_SB_EEENS5_IJNSA_ILi0EEESW_SW_EEEEENS5_IJNS4_10UnderscoreESZ_SZ_EEEEENS4_23SM90_TMA_LOAD_MULTICASTENS4_14ComposedLayoutINS4_7SwizzleILi1ELi4ELi3EEENS4_18smem_ptr_flag_bitsILi8EEENSU_INS5_IJSC_SI_EEENS5_IJSI_SB_EEEEEEEvNS4_8identityENS4_13SM90_TMA_LOADES1B_vS1C_EENS_8epilogue10collective6detail29Sm90TmaWarpSpecializedAdapterINS1G_15DefaultEpilogueISK_SL_SL_NS1F_6thread17LinearCombinationISK_Li1EffLNS1K_9ScaleType4KindE0ELNS_15FloatRoundStyleE2ESK_EENS1_15EpilogueDefaultEEEEEvvEEEEvNT_6ParamsE:
	.zero		1664


//--------------------- SYMBOLS --------------------------

	.type		.nv.reservedSmem.offset0,@object
	.size		.nv.reservedSmem.offset0,0x4
